// auto-generated by cutlass_sweep.gemm — config: {"arch": "sm_90", "cluster_m": 1, "cluster_n": 1, "dtype": "int8", "stages": 0, "tile_k": 128, "tile_m": 128, "tile_n": 128}
#include "cutlass/cutlass.h"
#include "cutlass/gemm/collective/collective_builder.hpp"
#include "cutlass/gemm/device/gemm_universal_adapter.h"
#include "cutlass/gemm/kernel/gemm_universal.hpp"
#include "cutlass/epilogue/collective/collective_builder.hpp"

using ElemA = int8_t;
using ElemB = int8_t;
using ElemCD = int8_t;
using Acc  = int32_t;
using TileShape    = cute::Shape<cute::_128, cute::_128, cute::_128>;
using ClusterShape = cute::Shape<cute::_1, cute::_1, cute::_1>;

using CollectiveEpilogue = typename cutlass::epilogue::collective::CollectiveBuilder<
    cutlass::arch::Sm90, cutlass::arch::OpClassTensorOp,
    TileShape, ClusterShape,
    cutlass::epilogue::collective::EpilogueTileAuto,
    Acc, Acc,
    ElemCD, cutlass::layout::RowMajor, 128 / cutlass::sizeof_bits<ElemCD>::value,
    ElemCD, cutlass::layout::RowMajor, 128 / cutlass::sizeof_bits<ElemCD>::value,
    cutlass::epilogue::collective::EpilogueScheduleAuto
  >::CollectiveOp;

using CollectiveMainloop = typename cutlass::gemm::collective::CollectiveBuilder<
    cutlass::arch::Sm90, cutlass::arch::OpClassTensorOp,
    ElemA, cutlass::layout::RowMajor, 128 / cutlass::sizeof_bits<ElemA>::value,
    ElemB, cutlass::layout::ColumnMajor, 128 / cutlass::sizeof_bits<ElemB>::value,
    Acc,
    TileShape, ClusterShape,
    cutlass::gemm::collective::StageCountAutoCarveout<static_cast<int>(sizeof(typename CollectiveEpilogue::SharedStorage))>,
    cutlass::gemm::collective::KernelScheduleAuto
  >::CollectiveOp;

using GemmKernel = cutlass::gemm::kernel::GemmUniversal<
    cute::Shape<int,int,int,int>,
    CollectiveMainloop,
    CollectiveEpilogue
>;
using Gemm = cutlass::gemm::device::GemmUniversalAdapter<GemmKernel>;

// Force the device kernel symbol into the cubin without needing a host main.
auto* _anchor = &cutlass::device_kernel<GemmKernel>;


// ===== COMPILED SASS (sm_90a) =====

	.target	sm_90a

	.elftype	@"ET_EXEC"


//--------------------- .note.nv.tkinfo           --------------------------
	.section	.note.nv.tkinfo,"",@"SHT_NOTE"
	.sectionflags	@"SHF_NOTE_NV_TKINFO"
	.tkinfo
        /*0018*/ 	.word	0x00000002
        /*0030*/ 	.string	""
        /*0030*/ 	.string	"ptxas"
        /*0030*/ 	.string	"Cuda compilation tools, release 13.0, V13.0.88"
        /*0030*/ 	.string	"Build cuda_13.0.r13.0/compiler.36424714_0"
        /*0030*/ 	.string	"-arch sm_90a -m 64 "



//--------------------- .note.nv.cuinfo           --------------------------
	.section	.note.nv.cuinfo,"",@"SHT_NOTE"
	.sectionflags	@"SHF_NOTE_NV_CUINFO"
        /*0018*/ 	.short	0x0002
        /*001a*/ 	.short	0x005a
        /*001c*/ 	.short	0x0082
	.zero		2


//--------------------- .nv.info                  --------------------------
	.section	.nv.info,"",@"SHT_CUDA_INFO"
	.align	4


	//----- nvinfo : EIATTR_REGCOUNT
	.align		4
        /*0000*/ 	.byte	0x04, 0x2f
        /*0002*/ 	.short	(.L_15 - .L_14)
	.align		4
.L_14:
        /*0004*/ 	.word	index@(_ZN7cutlass13device_kernelINS_4gemm6kernel13GemmUniversalIN4cute5tupleIJiiiiEEENS1_10collective13CollectiveMmaINS1_34MainloopSm90TmaGmmaWarpSpecializedILi7ENS5_IJNS4_1CILi1EEESB_SB_EEENS1_35KernelTmaWarpSpecializedCooperativeEEENS5_IJNSA_ILi128EEESF_SF_EEEaNS5_IJlSB_lEEEaSH_NS4_8TiledMMAINS4_8MMA_AtomIJNS4_4SM904GMMA27MMA_64x128x32_S32S8S8_SS_TNEEEENS4_6LayoutINS5_IJNSA_ILi2EEESB_SB_EEENS5_IJSB_NSA_ILi0EEESR_EEEEENS5_IJNS4_10UnderscoreESU_SU_EEEEENS4_13SM90_TMA_LOADENS4_14ComposedLayoutINS4_7SwizzleILi3ELi4ELi3EEENS4_18smem_ptr_flag_bitsILi8EEENSO_INS5_IJNSA_ILi8EEESF_EEENS5_IJSF_SB_EEEEEEEvNS4_8identityESX_S17_vS18_EENS_8epilogue10collective6detail29Sm90TmaWarpSpecializedAdapterINS1B_15DefaultEpilogueIaSH_SH_NS1A_6thread17LinearCombinationIaLi1EiiLNS1F_9ScaleType4KindE0ELNS_15FloatRoundStyleE2EaEENS1_15EpilogueDefaultEEEEEvvEEEEvNT_6ParamsE)
        /*0008*/ 	.word	0x000000a8


	//----- nvinfo : EIATTR_FRAME_SIZE
	.align		4
.L_15:
        /*000c*/ 	.byte	0x04, 0x11
        /*000e*/ 	.short	(.L_17 - .L_16)
	.align		4
.L_16:
        /*0010*/ 	.word	index@(_ZN7cutlass13device_kernelINS_4gemm6kernel13GemmUniversalIN4cute5tupleIJiiiiEEENS1_10collective13CollectiveMmaINS1_34MainloopSm90TmaGmmaWarpSpecializedILi7ENS5_IJNS4_1CILi1EEESB_SB_EEENS1_35KernelTmaWarpSpecializedCooperativeEEENS5_IJNSA_ILi128EEESF_SF_EEEaNS5_IJlSB_lEEEaSH_NS4_8TiledMMAINS4_8MMA_AtomIJNS4_4SM904GMMA27MMA_64x128x32_S32S8S8_SS_TNEEEENS4_6LayoutINS5_IJNSA_ILi2EEESB_SB_EEENS5_IJSB_NSA_ILi0EEESR_EEEEENS5_IJNS4_10UnderscoreESU_SU_EEEEENS4_13SM90_TMA_LOADENS4_14ComposedLayoutINS4_7SwizzleILi3ELi4ELi3EEENS4_18smem_ptr_flag_bitsILi8EEENSO_INS5_IJNSA_ILi8EEESF_EEENS5_IJSF_SB_EEEEEEEvNS4_8identityESX_S17_vS18_EENS_8epilogue10collective6detail29Sm90TmaWarpSpecializedAdapterINS1B_15DefaultEpilogueIaSH_SH_NS1A_6thread17LinearCombinationIaLi1EiiLNS1F_9ScaleType4KindE0ELNS_15FloatRoundStyleE2EaEENS1_15EpilogueDefaultEEEEEvvEEEEvNT_6ParamsE)
        /*0014*/ 	.word	0x00000000


	//----- nvinfo : EIATTR_MIN_STACK_SIZE
	.align		4
.L_17:
        /*0018*/ 	.byte	0x04, 0x12
        /*001a*/ 	.short	(.L_19 - .L_18)
	.align		4
.L_18:
        /*001c*/ 	.word	index@(_ZN7cutlass13device_kernelINS_4gemm6kernel13GemmUniversalIN4cute5tupleIJiiiiEEENS1_10collective13CollectiveMmaINS1_34MainloopSm90TmaGmmaWarpSpecializedILi7ENS5_IJNS4_1CILi1EEESB_SB_EEENS1_35KernelTmaWarpSpecializedCooperativeEEENS5_IJNSA_ILi128EEESF_SF_EEEaNS5_IJlSB_lEEEaSH_NS4_8TiledMMAINS4_8MMA_AtomIJNS4_4SM904GMMA27MMA_64x128x32_S32S8S8_SS_TNEEEENS4_6LayoutINS5_IJNSA_ILi2EEESB_SB_EEENS5_IJSB_NSA_ILi0EEESR_EEEEENS5_IJNS4_10UnderscoreESU_SU_EEEEENS4_13SM90_TMA_LOADENS4_14ComposedLayoutINS4_7SwizzleILi3ELi4ELi3EEENS4_18smem_ptr_flag_bitsILi8EEENSO_INS5_IJNSA_ILi8EEESF_EEENS5_IJSF_SB_EEEEEEEvNS4_8identityESX_S17_vS18_EENS_8epilogue10collective6detail29Sm90TmaWarpSpecializedAdapterINS1B_15DefaultEpilogueIaSH_SH_NS1A_6thread17LinearCombinationIaLi1EiiLNS1F_9ScaleType4KindE0ELNS_15FloatRoundStyleE2EaEENS1_15EpilogueDefaultEEEEEvvEEEEvNT_6ParamsE)
        /*0020*/ 	.word	0x00000000
.L_19:


//--------------------- .nv.compat                --------------------------
	.section	.nv.compat,"",@"SHT_CUDA_COMPAT_INFO"
	.align	4
        /*0000*/ 	.byte	0x02, 0x09, 0x01, 0x00, 0x02, 0x02, 0x04, 0x00, 0x02, 0x05, 0x05, 0x00, 0x03, 0x07, 0x01, 0x01
        /*0010*/ 	.byte	0x02, 0x03, 0x01, 0x00, 0x02, 0x06, 0x01, 0x00, 0x04, 0x0b, 0x08, 0x00, 0x00, 0x00, 0x00, 0x00
        /*0020*/ 	.byte	0x00, 0x00, 0x00, 0x00


//--------------------- .nv.info._ZN7cutlass13device_kernelINS_4gemm6kernel13GemmUniversalIN4cute5tupleIJiiiiEEENS1_10collective13CollectiveMmaINS1_34MainloopSm90TmaGmmaWarpSpecializedILi7ENS5_IJNS4_1CILi1EEESB_SB_EEENS1_35KernelTmaWarpSpecializedCooperativeEEENS5_IJNSA_ILi128EEESF_SF_EEEaNS5_IJlSB_lEEEaSH_NS4_8TiledMMAINS4_8MMA_AtomIJNS4_4SM904GMMA27MMA_64x128x32_S32S8S8_SS_TNEEEENS4_6LayoutINS5_IJNSA_ILi2EEESB_SB_EEENS5_IJSB_NSA_ILi0EEESR_EEEEENS5_IJNS4_10UnderscoreESU_SU_EEEEENS4_13SM90_TMA_LOADENS4_14ComposedLayoutINS4_7SwizzleILi3ELi4ELi3EEENS4_18smem_ptr_flag_bitsILi8EEENSO_INS5_IJNSA_ILi8EEESF_EEENS5_IJSF_SB_EEEEEEEvNS4_8identityESX_S17_vS18_EENS_8epilogue10collective6detail29Sm90TmaWarpSpecializedAdapterINS1B_15DefaultEpilogueIaSH_SH_NS1A_6thread17LinearCombinationIaLi1EiiLNS1F_9ScaleType4KindE0ELNS_15FloatRoundStyleE2EaEENS1_15EpilogueDefaultEEEEEvvEEEEvNT_6ParamsE --------------------------
	.section	.nv.info._ZN7cutlass13device_kernelINS_4gemm6kernel13GemmUniversalIN4cute5tupleIJiiiiEEENS1_10collective13CollectiveMmaINS1_34MainloopSm90TmaGmmaWarpSpecializedILi7ENS5_IJNS4_1CILi1EEESB_SB_EEENS1_35KernelTmaWarpSpecializedCooperativeEEENS5_IJNSA_ILi128EEESF_SF_EEEaNS5_IJlSB_lEEEaSH_NS4_8TiledMMAINS4_8MMA_AtomIJNS4_4SM904GMMA27MMA_64x128x32_S32S8S8_SS_TNEEEENS4_6LayoutINS5_IJNSA_ILi2EEESB_SB_EEENS5_IJSB_NSA_ILi0EEESR_EEEEENS5_IJNS4_10UnderscoreESU_SU_EEEEENS4_13SM90_TMA_LOADENS4_14ComposedLayoutINS4_7SwizzleILi3ELi4ELi3EEENS4_18smem_ptr_flag_bitsILi8EEENSO_INS5_IJNSA_ILi8EEESF_EEENS5_IJSF_SB_EEEEEEEvNS4_8identityESX_S17_vS18_EENS_8epilogue10collective6detail29Sm90TmaWarpSpecializedAdapterINS1B_15DefaultEpilogueIaSH_SH_NS1A_6thread17LinearCombinationIaLi1EiiLNS1F_9ScaleType4KindE0ELNS_15FloatRoundStyleE2EaEENS1_15EpilogueDefaultEEEEEvvEEEEvNT_6ParamsE,"",@"SHT_CUDA_INFO"
	.sectionflags	@""
	.align	4


	//----- nvinfo : EIATTR_CUDA_API_VERSION
	.align		4
        /*0000*/ 	.byte	0x04, 0x37
        /*0002*/ 	.short	(.L_21 - .L_20)
.L_20:
        /*0004*/ 	.word	0x00000082


	//----- nvinfo : EIATTR_KPARAM_INFO
	.align		4
.L_21:
        /*0008*/ 	.byte	0x04, 0x17
        /*000a*/ 	.short	(.L_23 - .L_22)
.L_22:
        /*000c*/ 	.word	0x00000000
        /*0010*/ 	.short	0x0000
        /*0012*/ 	.short	0x0070
        /*0014*/ 	.byte	0x00, 0xf0, 0x01, 0x10


	//----- nvinfo : EIATTR_SPARSE_MMA_MASK
	.align		4
.L_23:
        /*0018*/ 	.byte	0x03, 0x50
        /*001a*/ 	.short	0x0000


	//----- nvinfo : EIATTR_MAXREG_COUNT
	.align		4
        /*001c*/ 	.byte	0x03, 0x1b
        /*001e*/ 	.short	0x00a8


	//----- nvinfo : EIATTR_NUM_BARRIERS
	.align		4
        /*0020*/ 	.byte	0x02, 0x4c
        /*0022*/ 	.byte	0x01
	.zero		1


	//----- nvinfo : EIATTR_EXTERNS
	.align		4
        /*0024*/ 	.byte	0x04, 0x0f
        /*0026*/ 	.short	(.L_25 - .L_24)


	//   ....[0]....
	.align		4
.L_24:
        /*0028*/ 	.word	index@(__assertfail)


	//----- nvinfo : EIATTR_MERCURY_ISA_VERSION
	.align		4
.L_25:
        /*002c*/ 	.byte	0x03, 0x5f
        /*002e*/ 	.short	0x0101


	//----- nvinfo : EIATTR_INT_WARP_WIDE_INSTR_OFFSETS
	.align		4
        /*0030*/ 	.byte	0x04, 0x31
        /*0032*/ 	.short	(.L_27 - .L_26)


	//   ....[0]....
.L_26:
        /*0034*/ 	.word	0x00000450


	//   ....[1]....
        /*0038*/ 	.word	0x00000460


	//   ....[2]....
        /*003c*/ 	.word	0x00000520


	//----- nvinfo : EIATTR_COOP_GROUP_MASK_REGIDS
	.align		4
.L_27:
        /*0040*/ 	.byte	0x04, 0x29
        /*0042*/ 	.short	(.L_29 - .L_28)


	//   ....[0]....
.L_28:
        /*0044*/ 	.word	0xffffffff


	//   ....[1]....
        /*0048*/ 	.word	0xffffffff


	//   ....[2]....
        /*004c*/ 	.word	0xffffffff


	//   ....[3]....
        /*0050*/ 	.word	0xffffffff


	//   ....[4]....
        /*0054*/ 	.word	0xffffffff


	//----- nvinfo : EIATTR_COOP_GROUP_INSTR_OFFSETS
	.align		4
.L_29:
        /*0058*/ 	.byte	0x04, 0x28
        /*005a*/ 	.short	(.L_31 - .L_30)


	//   ....[0]....
.L_30:
        /*005c*/ 	.word	0x00000060


	//   ....[1]....
        /*0060*/ 	.word	0x00000070


	//   ....[2]....
        /*0064*/ 	.word	0x00000130


	//   ....[3]....
        /*0068*/ 	.word	0x00000320


	//   ....[4]....
        /*006c*/ 	.word	0x000011e0


	//----- nvinfo : EIATTR_REG_RECONFIG
	.align		4
.L_31:
        /*0070*/ 	.byte	0x01, 0x54
	.zero		2


	//----- nvinfo : EIATTR_SYSCALL_OFFSETS
	.align		4
        /*0074*/ 	.byte	0x04, 0x46
        /*0076*/ 	.short	(.L_33 - .L_32)


	//   ....[0]....
.L_32:
        /*0078*/ 	.word	0x000013d0


	//----- nvinfo : EIATTR_MBARRIER_INSTR_OFFSETS
	.align		4
.L_33:
        /*007c*/ 	.byte	0x04, 0x39
        /*007e*/ 	.short	(.L_35 - .L_34)


	//   ....[0]....
.L_34:
        /*0080*/ 	.word	0x00000230
        /*0084*/ 	.word	0x000000ff
        /*0088*/ 	.word	0x00000000
        /*008c*/ 	.short	0x0100
        /*008e*/ 	.byte	0x08
	.zero		1


	//   ....[1]....
        /*0090*/ 	.word	0x00000240
        /*0094*/ 	.word	0x000000ff
        /*0098*/ 	.word	0x00000038
        /*009c*/ 	.short	0x0100
        /*009e*/ 	.byte	0x08
	.zero		1


	//   ....[2]....
        /*00a0*/ 	.word	0x00000250
        /*00a4*/ 	.word	0x000000ff
        /*00a8*/ 	.word	0x00000008
        /*00ac*/ 	.short	0x0100
        /*00ae*/ 	.byte	0x08
	.zero		1


	//   ....[3]....
        /*00b0*/ 	.word	0x00000260
        /*00b4*/ 	.word	0x000000ff
        /*00b8*/ 	.word	0x00000040
        /*00bc*/ 	.short	0x0100
        /*00be*/ 	.byte	0x08
	.zero		1


	//   ....[4]....
        /*00c0*/ 	.word	0x00000270
        /*00c4*/ 	.word	0x000000ff
        /*00c8*/ 	.word	0x00000010
        /*00cc*/ 	.short	0x0100
        /*00ce*/ 	.byte	0x08
	.zero		1


	//   ....[5]....
        /*00d0*/ 	.word	0x00000280
        /*00d4*/ 	.word	0x000000ff
        /*00d8*/ 	.word	0x00000048
        /*00dc*/ 	.short	0x0100
        /*00de*/ 	.byte	0x08
	.zero		1


	//   ....[6]....
        /*00e0*/ 	.word	0x00000290
        /*00e4*/ 	.word	0x000000ff
        /*00e8*/ 	.word	0x00000018
        /*00ec*/ 	.short	0x0100
        /*00ee*/ 	.byte	0x08
	.zero		1


	//   ....[7]....
        /*00f0*/ 	.word	0x000002a0
        /*00f4*/ 	.word	0x000000ff
        /*00f8*/ 	.word	0x00000050
        /*00fc*/ 	.short	0x0100
        /*00fe*/ 	.byte	0x08
	.zero		1


	//   ....[8]....
        /*0100*/ 	.word	0x000002b0
        /*0104*/ 	.word	0x000000ff
        /*0108*/ 	.word	0x00000020
        /*010c*/ 	.short	0x0100
        /*010e*/ 	.byte	0x08
	.zero		1


	//   ....[9]....
        /*0110*/ 	.word	0x000002c0
        /*0114*/ 	.word	0x000000ff
        /*0118*/ 	.word	0x00000058
        /*011c*/ 	.short	0x0100
        /*011e*/ 	.byte	0x08
	.zero		1


	//   ....[10]....
        /*0120*/ 	.word	0x000002d0
        /*0124*/ 	.word	0x000000ff
        /*0128*/ 	.word	0x00000028
        /*012c*/ 	.short	0x0100
        /*012e*/ 	.byte	0x08
	.zero		1


	//   ....[11]....
        /*0130*/ 	.word	0x000002e0
        /*0134*/ 	.word	0x000000ff
        /*0138*/ 	.word	0x00000060
        /*013c*/ 	.short	0x0100
        /*013e*/ 	.byte	0x08
	.zero		1


	//   ....[12]....
        /*0140*/ 	.word	0x000002f0
        /*0144*/ 	.word	0x000000ff
        /*0148*/ 	.word	0x00000030
        /*014c*/ 	.short	0x0100
        /*014e*/ 	.byte	0x08
	.zero		1


	//   ....[13]....
        /*0150*/ 	.word	0x00000300
        /*0154*/ 	.word	0x000000ff
        /*0158*/ 	.word	0x00000068
        /*015c*/ 	.short	0x0100
        /*015e*/ 	.byte	0x08
	.zero		1


	//   ....[14]....
        /*0160*/ 	.word	0x000005a0
        /*0164*/ 	.word	0x000000ff
        /*0168*/ 	.word	0x00000080
        /*016c*/ 	.short	0x0100
        /*016e*/ 	.byte	0x08
	.zero		1


	//   ....[15]....
        /*0170*/ 	.word	0x00000620
        /*0174*/ 	.word	0x000000ff
        /*0178*/ 	.word	0x00000088
        /*017c*/ 	.short	0x0100
        /*017e*/ 	.byte	0x08
	.zero		1


	//   ....[16]....
        /*0180*/ 	.word	0x000014a0
        /*0184*/ 	.word	0x00000003
        /*0188*/ 	.word	0x00000000
        /*018c*/ 	.short	0x010a
        /*018e*/ 	.byte	0x3f
	.zero		1


	//   ....[17]....
        /*0190*/ 	.word	0x00001500
        /*0194*/ 	.word	0x00000003
        /*0198*/ 	.word	0x00000000
        /*019c*/ 	.short	0x010a
        /*019e*/ 	.byte	0x3f
	.zero		1


	//   ....[18]....
        /*01a0*/ 	.word	0x00001880
        /*01a4*/ 	.word	0x00000005
        /*01a8*/ 	.word	0x00000000
        /*01ac*/ 	.short	0x010a
        /*01ae*/ 	.byte	0x3f
	.zero		1


	//   ....[19]....
        /*01b0*/ 	.word	0x000018c0
        /*01b4*/ 	.word	0x00000005
        /*01b8*/ 	.word	0x00000000
        /*01bc*/ 	.short	0x010a
        /*01be*/ 	.byte	0x3f
	.zero		1


	//   ....[20]....
        /*01c0*/ 	.word	0x00001b20
        /*01c4*/ 	.word	0x00000004
        /*01c8*/ 	.word	0x00000000
        /*01cc*/ 	.short	0x0101
        /*01ce*/ 	.byte	0x3f
	.zero		1


	//   ....[21]....
        /*01d0*/ 	.word	0x00001d00
        /*01d4*/ 	.word	0x00000000
        /*01d8*/ 	.word	0x00000000
        /*01dc*/ 	.short	0x0101
        /*01de*/ 	.byte	0x3f
	.zero		1


	//   ....[22]....
        /*01e0*/ 	.word	0x000060e0
        /*01e4*/ 	.word	0x0000000e
        /*01e8*/ 	.word	0x00000038
        /*01ec*/ 	.short	0x010a
        /*01ee*/ 	.byte	0x3f
	.zero		1


	//   ....[23]....
        /*01f0*/ 	.word	0x000064b0
        /*01f4*/ 	.word	0x00000006
        /*01f8*/ 	.word	0x00000088
        /*01fc*/ 	.short	0x0101
        /*01fe*/ 	.byte	0x3f
	.zero		1


	//   ....[24]....
        /*0200*/ 	.word	0x00006b90
        /*0204*/ 	.word	0x00000007
        /*0208*/ 	.word	0x00000000
        /*020c*/ 	.short	0x010a
        /*020e*/ 	.byte	0x3f
	.zero		1


	//   ....[25]....
        /*0210*/ 	.word	0x00006c10
        /*0214*/ 	.word	0x00000009
        /*0218*/ 	.word	0x00000000
        /*021c*/ 	.short	0x010a
        /*021e*/ 	.byte	0x3f
	.zero		1


	//   ....[26]....
        /*0220*/ 	.word	0x00006ca0
        /*0224*/ 	.word	0x00000006
        /*0228*/ 	.word	0x00000000
        /*022c*/ 	.short	0x010a
        /*022e*/ 	.byte	0x3f
	.zero		1


	//   ....[27]....
        /*0230*/ 	.word	0x00006d30
        /*0234*/ 	.word	0x00000009
        /*0238*/ 	.word	0x00000000
        /*023c*/ 	.short	0x010a
        /*023e*/ 	.byte	0x3f
	.zero		1


	//   ....[28]....
        /*0240*/ 	.word	0x00006dc0
        /*0244*/ 	.word	0x00000006
        /*0248*/ 	.word	0x00000000
        /*024c*/ 	.short	0x010a
        /*024e*/ 	.byte	0x3f
	.zero		1


	//   ....[29]....
        /*0250*/ 	.word	0x00006e50
        /*0254*/ 	.word	0x00000009
        /*0258*/ 	.word	0x00000000
        /*025c*/ 	.short	0x010a
        /*025e*/ 	.byte	0x3f
	.zero		1


	//   ....[30]....
        /*0260*/ 	.word	0x00006ee0
        /*0264*/ 	.word	0x00000003
        /*0268*/ 	.word	0x00000000
        /*026c*/ 	.short	0x010a
        /*026e*/ 	.byte	0x3f
	.zero		1


	//   ....[31]....
        /*0270*/ 	.word	0x00006f40
        /*0274*/ 	.word	0x00000003
        /*0278*/ 	.word	0x00000000
        /*027c*/ 	.short	0x010a
        /*027e*/ 	.byte	0x3f
	.zero		1


	//   ....[32]....
        /*0280*/ 	.word	0x00006f90
        /*0284*/ 	.word	0x00000005
        /*0288*/ 	.word	0x00000000
        /*028c*/ 	.short	0x010a
        /*028e*/ 	.byte	0x3f
	.zero		1


	//   ....[33]....
        /*0290*/ 	.word	0x00007060
        /*0294*/ 	.word	0x0000000e
        /*0298*/ 	.word	0x00000038
        /*029c*/ 	.short	0x010a
        /*029e*/ 	.byte	0x3f
	.zero		1


	//   ....[34]....
        /*02a0*/ 	.word	0x00007130
        /*02a4*/ 	.word	0x00000007
        /*02a8*/ 	.word	0x00000000
        /*02ac*/ 	.short	0x010a
        /*02ae*/ 	.byte	0x3f
	.zero		1


	//   ....[35]....
        /*02b0*/ 	.word	0x00007180
        /*02b4*/ 	.word	0x00000009
        /*02b8*/ 	.word	0x00000000
        /*02bc*/ 	.short	0x010a
        /*02be*/ 	.byte	0x3f
	.zero		1


	//   ....[36]....
        /*02c0*/ 	.word	0x000071d0
        /*02c4*/ 	.word	0x00000006
        /*02c8*/ 	.word	0x00000000
        /*02cc*/ 	.short	0x010a
        /*02ce*/ 	.byte	0x3f
	.zero		1


	//   ....[37]....
        /*02d0*/ 	.word	0x00007220
        /*02d4*/ 	.word	0x00000009
        /*02d8*/ 	.word	0x00000000
        /*02dc*/ 	.short	0x010a
        /*02de*/ 	.byte	0x3f
	.zero		1


	//   ....[38]....
        /*02e0*/ 	.word	0x00007270
        /*02e4*/ 	.word	0x00000006
        /*02e8*/ 	.word	0x00000000
        /*02ec*/ 	.short	0x010a
        /*02ee*/ 	.byte	0x3f
	.zero		1


	//   ....[39]....
        /*02f0*/ 	.word	0x000072c0
        /*02f4*/ 	.word	0x00000009
        /*02f8*/ 	.word	0x00000000
        /*02fc*/ 	.short	0x010a
        /*02fe*/ 	.byte	0x3f
	.zero		1


	//----- nvinfo : EIATTR_NUM_MBARRIERS
	.align		4
.L_35:
        /*0300*/ 	.byte	0x03, 0x38
        /*0302*/ 	.short	0x0010


	//----- nvinfo : EIATTR_EXIT_INSTR_OFFSETS
	.align		4
        /*0304*/ 	.byte	0x04, 0x1c
        /*0306*/ 	.short	(.L_37 - .L_36)


	//   ....[0]....
.L_36:
        /*0308*/ 	.word	0x000006c0


	//   ....[1]....
        /*030c*/ 	.word	0x00000f80


	//   ....[2]....
        /*0310*/ 	.word	0x000057c0


	//   ....[3]....
        /*0314*/ 	.word	0x00005df0


	//   ....[4]....
        /*0318*/ 	.word	0x00006f30


	//----- nvinfo : EIATTR_MAX_THREADS
	.align		4
.L_37:
        /*031c*/ 	.byte	0x04, 0x05
        /*031e*/ 	.short	(.L_39 - .L_38)
.L_38:
        /*0320*/ 	.word	0x00000180
        /*0324*/ 	.word	0x00000001
        /*0328*/ 	.word	0x00000001


	//----- nvinfo : EIATTR_CRS_STACK_SIZE
	.align		4
.L_39:
        /*032c*/ 	.byte	0x04, 0x1e
        /*032e*/ 	.short	(.L_41 - .L_40)
.L_40:
        /*0330*/ 	.word	0x00000000


	//----- nvinfo : EIATTR_CBANK_PARAM_SIZE
	.align		4
.L_41:
        /*0334*/ 	.byte	0x03, 0x19
        /*0336*/ 	.short	0x0470


	//----- nvinfo : EIATTR_PARAM_CBANK
	.align		4
        /*0338*/ 	.byte	0x04, 0x0a
        /*033a*/ 	.short	(.L_43 - .L_42)
	.align		4
.L_42:
        /*033c*/ 	.word	index@(.nv.constant0._ZN7cutlass13device_kernelINS_4gemm6kernel13GemmUniversalIN4cute5tupleIJiiiiEEENS1_10collective13CollectiveMmaINS1_34MainloopSm90TmaGmmaWarpSpecializedILi7ENS5_IJNS4_1CILi1EEESB_SB_EEENS1_35KernelTmaWarpSpecializedCooperativeEEENS5_IJNSA_ILi128EEESF_SF_EEEaNS5_IJlSB_lEEEaSH_NS4_8TiledMMAINS4_8MMA_AtomIJNS4_4SM904GMMA27MMA_64x128x32_S32S8S8_SS_TNEEEENS4_6LayoutINS5_IJNSA_ILi2EEESB_SB_EEENS5_IJSB_NSA_ILi0EEESR_EEEEENS5_IJNS4_10UnderscoreESU_SU_EEEEENS4_13SM90_TMA_LOADENS4_14ComposedLayoutINS4_7SwizzleILi3ELi4ELi3EEENS4_18smem_ptr_flag_bitsILi8EEENSO_INS5_IJNSA_ILi8EEESF_EEENS5_IJSF_SB_EEEEEEEvNS4_8identityESX_S17_vS18_EENS_8epilogue10collective6detail29Sm90TmaWarpSpecializedAdapterINS1B_15DefaultEpilogueIaSH_SH_NS1A_6thread17LinearCombinationIaLi1EiiLNS1F_9ScaleType4KindE0ELNS_15FloatRoundStyleE2EaEENS1_15EpilogueDefaultEEEEEvvEEEEvNT_6ParamsE)
        /*0340*/ 	.short	0x0210
        /*0342*/ 	.short	0x0470


	//----- nvinfo : EIATTR_SW_WAR
	.align		4
.L_43:
        /*0344*/ 	.byte	0x04, 0x36
        /*0346*/ 	.short	(.L_45 - .L_44)
.L_44:
        /*0348*/ 	.word	0x00000008
.L_45:


//--------------------- .nv.callgraph             --------------------------
	.section	.nv.callgraph,"",@"SHT_CUDA_CALLGRAPH"
	.align	4
	.sectionentsize	8
	.align		4
        /*0000*/ 	.word	0x00000000
	.align		4
        /*0004*/ 	.word	0xffffffff
	.align		4
        /*0008*/ 	.word	index@(_ZN7cutlass13device_kernelINS_4gemm6kernel13GemmUniversalIN4cute5tupleIJiiiiEEENS1_10collective13CollectiveMmaINS1_34MainloopSm90TmaGmmaWarpSpecializedILi7ENS5_IJNS4_1CILi1EEESB_SB_EEENS1_35KernelTmaWarpSpecializedCooperativeEEENS5_IJNSA_ILi128EEESF_SF_EEEaNS5_IJlSB_lEEEaSH_NS4_8TiledMMAINS4_8MMA_AtomIJNS4_4SM904GMMA27MMA_64x128x32_S32S8S8_SS_TNEEEENS4_6LayoutINS5_IJNSA_ILi2EEESB_SB_EEENS5_IJSB_NSA_ILi0EEESR_EEEEENS5_IJNS4_10UnderscoreESU_SU_EEEEENS4_13SM90_TMA_LOADENS4_14ComposedLayoutINS4_7SwizzleILi3ELi4ELi3EEENS4_18smem_ptr_flag_bitsILi8EEENSO_INS5_IJNSA_ILi8EEESF_EEENS5_IJSF_SB_EEEEEEEvNS4_8identityESX_S17_vS18_EENS_8epilogue10collective6detail29Sm90TmaWarpSpecializedAdapterINS1B_15DefaultEpilogueIaSH_SH_NS1A_6thread17LinearCombinationIaLi1EiiLNS1F_9ScaleType4KindE0ELNS_15FloatRoundStyleE2EaEENS1_15EpilogueDefaultEEEEEvvEEEEvNT_6ParamsE)
	.align		4
        /*000c*/ 	.word	index@(__assertfail)
	.align		4
        /*0010*/ 	.word	0x00000000
	.align		4
        /*0014*/ 	.word	0xfffffffe
	.align		4
        /*0018*/ 	.word	0x00000000
	.align		4
        /*001c*/ 	.word	0xfffffffd
	.align		4
        /*0020*/ 	.word	0x00000000
	.align		4
        /*0024*/ 	.word	0xfffffffc


//--------------------- .nv.constant4             --------------------------
	.section	.nv.constant4,"a",@progbits
	.align	8
	.align		8
.nv.constant4:
        /*0000*/ 	.dword	__assertfail
	.align		8
        /*0008*/ 	.dword	__unnamed_1
	.align		8
        /*0010*/ 	.dword	_ZN39_INTERNAL_67eabd14_4_k_cu_f37353ee_41084cuda3std3__45__cpo5beginE
	.align		8
        /*0018*/ 	.dword	_ZN39_INTERNAL_67eabd14_4_k_cu_f37353ee_41084cuda3std3__45__cpo3endE
	.align		8
        /*0020*/ 	.dword	_ZN39_INTERNAL_67eabd14_4_k_cu_f37353ee_41084cuda3std3__45__cpo6cbeginE
	.align		8
        /*0028*/ 	.dword	_ZN39_INTERNAL_67eabd14_4_k_cu_f37353ee_41084cuda3std3__45__cpo4cendE
	.align		8
        /*0030*/ 	.dword	_ZN39_INTERNAL_67eabd14_4_k_cu_f37353ee_41084cuda3std3__441_GLOBAL__N__67eabd14_4_k_cu_f37353ee_41086ignoreE
	.align		8
        /*0038*/ 	.dword	_ZN39_INTERNAL_67eabd14_4_k_cu_f37353ee_41084cuda3std3__419piecewise_constructE
	.align		8
        /*0040*/ 	.dword	_ZN39_INTERNAL_67eabd14_4_k_cu_f37353ee_41084cuda3std3__48in_placeE
	.align		8
        /*0048*/ 	.dword	_ZN39_INTERNAL_67eabd14_4_k_cu_f37353ee_41084cuda3std6ranges3__45__cpo4swapE
	.align		8
        /*0050*/ 	.dword	_ZN39_INTERNAL_67eabd14_4_k_cu_f37353ee_41084cuda3std6ranges3__45__cpo9iter_moveE
	.align		8
        /*0058*/ 	.dword	_ZN39_INTERNAL_67eabd14_4_k_cu_f37353ee_41084cute7productE
	.align		8
        /*0060*/ 	.dword	_ZN39_INTERNAL_67eabd14_4_k_cu_f37353ee_41084cute1_E
	.align		8
        /*0068*/ 	.dword	$str$22
	.align		8
        /*0070*/ 	.dword	$str$23


//--------------------- .text._ZN7cutlass13device_kernelINS_4gemm6kernel13GemmUniversalIN4cute5tupleIJiiiiEEENS1_10collective13CollectiveMmaINS1_34MainloopSm90TmaGmmaWarpSpecializedILi7ENS5_IJNS4_1CILi1EEESB_SB_EEENS1_35KernelTmaWarpSpecializedCooperativeEEENS5_IJNSA_ILi128EEESF_SF_EEEaNS5_IJlSB_lEEEaSH_NS4_8TiledMMAINS4_8MMA_AtomIJNS4_4SM904GMMA27MMA_64x128x32_S32S8S8_SS_TNEEEENS4_6LayoutINS5_IJNSA_ILi2EEESB_SB_EEENS5_IJSB_NSA_ILi0EEESR_EEEEENS5_IJNS4_10UnderscoreESU_SU_EEEEENS4_13SM90_TMA_LOADENS4_14ComposedLayoutINS4_7SwizzleILi3ELi4ELi3EEENS4_18smem_ptr_flag_bitsILi8EEENSO_INS5_IJNSA_ILi8EEESF_EEENS5_IJSF_SB_EEEEEEEvNS4_8identityESX_S17_vS18_EENS_8epilogue10collective6detail29Sm90TmaWarpSpecializedAdapterINS1B_15DefaultEpilogueIaSH_SH_NS1A_6thread17LinearCombinationIaLi1EiiLNS1F_9ScaleType4KindE0ELNS_15FloatRoundStyleE2EaEENS1_15EpilogueDefaultEEEEEvvEEEEvNT_6ParamsE --------------------------
	.section	.text._ZN7cutlass13device_kernelINS_4gemm6kernel13GemmUniversalIN4cute5tupleIJiiiiEEENS1_10collective13CollectiveMmaINS1_34MainloopSm90TmaGmmaWarpSpecializedILi7ENS5_IJNS4_1CILi1EEESB_SB_EEENS1_35KernelTmaWarpSpecializedCooperativeEEENS5_IJNSA_ILi128EEESF_SF_EEEaNS5_IJlSB_lEEEaSH_NS4_8TiledMMAINS4_8MMA_AtomIJNS4_4SM904GMMA27MMA_64x128x32_S32S8S8_SS_TNEEEENS4_6LayoutINS5_IJNSA_ILi2EEESB_SB_EEENS5_IJSB_NSA_ILi0EEESR_EEEEENS5_IJNS4_10UnderscoreESU_SU_EEEEENS4_13SM90_TMA_LOADENS4_14ComposedLayoutINS4_7SwizzleILi3ELi4ELi3EEENS4_18smem_ptr_flag_bitsILi8EEENSO_INS5_IJNSA_ILi8EEESF_EEENS5_IJSF_SB_EEEEEEEvNS4_8identityESX_S17_vS18_EENS_8epilogue10collective6detail29Sm90TmaWarpSpecializedAdapterINS1B_15DefaultEpilogueIaSH_SH_NS1A_6thread17LinearCombinationIaLi1EiiLNS1F_9ScaleType4KindE0ELNS_15FloatRoundStyleE2EaEENS1_15EpilogueDefaultEEEEEvvEEEEvNT_6ParamsE,"ax",@progbits
	.align	128
.text._ZN7cutlass13device_kernelINS_4gemm6kernel13GemmUniversalIN4cute5tupleIJiiiiEEENS1_10collective13CollectiveMmaINS1_34MainloopSm90TmaGmmaWarpSpecializedILi7ENS5_IJNS4_1CILi1EEESB_SB_EEENS1_35KernelTmaWarpSpecializedCooperativeEEENS5_IJNSA_ILi128EEESF_SF_EEEaNS5_IJlSB_lEEEaSH_NS4_8TiledMMAINS4_8MMA_AtomIJNS4_4SM904GMMA27MMA_64x128x32_S32S8S8_SS_TNEEEENS4_6LayoutINS5_IJNSA_ILi2EEESB_SB_EEENS5_IJSB_NSA_ILi0EEESR_EEEEENS5_IJNS4_10UnderscoreESU_SU_EEEEENS4_13SM90_TMA_LOADENS4_14ComposedLayoutINS4_7SwizzleILi3ELi4ELi3EEENS4_18smem_ptr_flag_bitsILi8EEENSO_INS5_IJNSA_ILi8EEESF_EEENS5_IJSF_SB_EEEEEEEvNS4_8identityESX_S17_vS18_EENS_8epilogue10collective6detail29Sm90TmaWarpSpecializedAdapterINS1B_15DefaultEpilogueIaSH_SH_NS1A_6thread17LinearCombinationIaLi1EiiLNS1F_9ScaleType4KindE0ELNS_15FloatRoundStyleE2EaEENS1_15EpilogueDefaultEEEEEvvEEEEvNT_6ParamsE:
        .type           _ZN7cutlass13device_kernelINS_4gemm6kernel13GemmUniversalIN4cute5tupleIJiiiiEEENS1_10collective13CollectiveMmaINS1_34MainloopSm90TmaGmmaWarpSpecializedILi7ENS5_IJNS4_1CILi1EEESB_SB_EEENS1_35KernelTmaWarpSpecializedCooperativeEEENS5_IJNSA_ILi128EEESF_SF_EEEaNS5_IJlSB_lEEEaSH_NS4_8TiledMMAINS4_8MMA_AtomIJNS4_4SM904GMMA27MMA_64x128x32_S32S8S8_SS_TNEEEENS4_6LayoutINS5_IJNSA_ILi2EEESB_SB_EEENS5_IJSB_NSA_ILi0EEESR_EEEEENS5_IJNS4_10UnderscoreESU_SU_EEEEENS4_13SM90_TMA_LOADENS4_14ComposedLayoutINS4_7SwizzleILi3ELi4ELi3EEENS4_18smem_ptr_flag_bitsILi8EEENSO_INS5_IJNSA_ILi8EEESF_EEENS5_IJSF_SB_EEEEEEEvNS4_8identityESX_S17_vS18_EENS_8epilogue10collective6detail29Sm90TmaWarpSpecializedAdapterINS1B_15DefaultEpilogueIaSH_SH_NS1A_6thread17LinearCombinationIaLi1EiiLNS1F_9ScaleType4KindE0ELNS_15FloatRoundStyleE2EaEENS1_15EpilogueDefaultEEEEEvvEEEEvNT_6ParamsE,@function
        .size           _ZN7cutlass13device_kernelINS_4gemm6kernel13GemmUniversalIN4cute5tupleIJiiiiEEENS1_10collective13CollectiveMmaINS1_34MainloopSm90TmaGmmaWarpSpecializedILi7ENS5_IJNS4_1CILi1EEESB_SB_EEENS1_35KernelTmaWarpSpecializedCooperativeEEENS5_IJNSA_ILi128EEESF_SF_EEEaNS5_IJlSB_lEEEaSH_NS4_8TiledMMAINS4_8MMA_AtomIJNS4_4SM904GMMA27MMA_64x128x32_S32S8S8_SS_TNEEEENS4_6LayoutINS5_IJNSA_ILi2EEESB_SB_EEENS5_IJSB_NSA_ILi0EEESR_EEEEENS5_IJNS4_10UnderscoreESU_SU_EEEEENS4_13SM90_TMA_LOADENS4_14ComposedLayoutINS4_7SwizzleILi3ELi4ELi3EEENS4_18smem_ptr_flag_bitsILi8EEENSO_INS5_IJNSA_ILi8EEESF_EEENS5_IJSF_SB_EEEEEEEvNS4_8identityESX_S17_vS18_EENS_8epilogue10collective6detail29Sm90TmaWarpSpecializedAdapterINS1B_15DefaultEpilogueIaSH_SH_NS1A_6thread17LinearCombinationIaLi1EiiLNS1F_9ScaleType4KindE0ELNS_15FloatRoundStyleE2EaEENS1_15EpilogueDefaultEEEEEvvEEEEvNT_6ParamsE,(.L_x_204 - _ZN7cutlass13device_kernelINS_4gemm6kernel13GemmUniversalIN4cute5tupleIJiiiiEEENS1_10collective13CollectiveMmaINS1_34MainloopSm90TmaGmmaWarpSpecializedILi7ENS5_IJNS4_1CILi1EEESB_SB_EEENS1_35KernelTmaWarpSpecializedCooperativeEEENS5_IJNSA_ILi128EEESF_SF_EEEaNS5_IJlSB_lEEEaSH_NS4_8TiledMMAINS4_8MMA_AtomIJNS4_4SM904GMMA27MMA_64x128x32_S32S8S8_SS_TNEEEENS4_6LayoutINS5_IJNSA_ILi2EEESB_SB_EEENS5_IJSB_NSA_ILi0EEESR_EEEEENS5_IJNS4_10UnderscoreESU_SU_EEEEENS4_13SM90_TMA_LOADENS4_14ComposedLayoutINS4_7SwizzleILi3ELi4ELi3EEENS4_18smem_ptr_flag_bitsILi8EEENSO_INS5_IJNSA_ILi8EEESF_EEENS5_IJSF_SB_EEEEEEEvNS4_8identityESX_S17_vS18_EENS_8epilogue10collective6detail29Sm90TmaWarpSpecializedAdapterINS1B_15DefaultEpilogueIaSH_SH_NS1A_6thread17LinearCombinationIaLi1EiiLNS1F_9ScaleType4KindE0ELNS_15FloatRoundStyleE2EaEENS1_15EpilogueDefaultEEEEEvvEEEEvNT_6ParamsE)
        .other          _ZN7cutlass13device_kernelINS_4gemm6kernel13GemmUniversalIN4cute5tupleIJiiiiEEENS1_10collective13CollectiveMmaINS1_34MainloopSm90TmaGmmaWarpSpecializedILi7ENS5_IJNS4_1CILi1EEESB_SB_EEENS1_35KernelTmaWarpSpecializedCooperativeEEENS5_IJNSA_ILi128EEESF_SF_EEEaNS5_IJlSB_lEEEaSH_NS4_8TiledMMAINS4_8MMA_AtomIJNS4_4SM904GMMA27MMA_64x128x32_S32S8S8_SS_TNEEEENS4_6LayoutINS5_IJNSA_ILi2EEESB_SB_EEENS5_IJSB_NSA_ILi0EEESR_EEEEENS5_IJNS4_10UnderscoreESU_SU_EEEEENS4_13SM90_TMA_LOADENS4_14ComposedLayoutINS4_7SwizzleILi3ELi4ELi3EEENS4_18smem_ptr_flag_bitsILi8EEENSO_INS5_IJNSA_ILi8EEESF_EEENS5_IJSF_SB_EEEEEEEvNS4_8identityESX_S17_vS18_EENS_8epilogue10collective6detail29Sm90TmaWarpSpecializedAdapterINS1B_15DefaultEpilogueIaSH_SH_NS1A_6thread17LinearCombinationIaLi1EiiLNS1F_9ScaleType4KindE0ELNS_15FloatRoundStyleE2EaEENS1_15EpilogueDefaultEEEEEvvEEEEvNT_6ParamsE,@"STO_CUDA_ENTRY STV_DEFAULT"
_ZN7cutlass13device_kernelINS_4gemm6kernel13GemmUniversalIN4cute5tupleIJiiiiEEENS1_10collective13CollectiveMmaINS1_34MainloopSm90TmaGmmaWarpSpecializedILi7ENS5_IJNS4_1CILi1EEESB_SB_EEENS1_35KernelTmaWarpSpecializedCooperativeEEENS5_IJNSA_ILi128EEESF_SF_EEEaNS5_IJlSB_lEEEaSH_NS4_8TiledMMAINS4_8MMA_AtomIJNS4_4SM904GMMA27MMA_64x128x32_S32S8S8_SS_TNEEEENS4_6LayoutINS5_IJNSA_ILi2EEESB_SB_EEENS5_IJSB_NSA_ILi0EEESR_EEEEENS5_IJNS4_10UnderscoreESU_SU_EEEEENS4_13SM90_TMA_LOADENS4_14ComposedLayoutINS4_7SwizzleILi3ELi4ELi3EEENS4_18smem_ptr_flag_bitsILi8EEENSO_INS5_IJNSA_ILi8EEESF_EEENS5_IJSF_SB_EEEEEEEvNS4_8identityESX_S17_vS18_EENS_8epilogue10collective6detail29Sm90TmaWarpSpecializedAdapterINS1B_15DefaultEpilogueIaSH_SH_NS1A_6thread17LinearCombinationIaLi1EiiLNS1F_9ScaleType4KindE0ELNS_15FloatRoundStyleE2EaEENS1_15EpilogueDefaultEEEEEvvEEEEvNT_6ParamsE:
[----:B------:R-:W0:Y:S01]  /*0000*/  LDC R1, c[0x0][0x28] ;  /* 0x00000a00ff017b82 */ /* 0x000e220000000800 */
[----:B------:R-:W1:Y:S01]  /*0010*/  S2R R3, SR_TID.X ;  /* 0x0000000000037919 */ /* 0x000e620000002100 */
[----:B------:R-:W-:Y:S01]  /*0020*/  ELECT P0, URZ, PT ;  /* 0x00000000003f782f */ /* 0x000fe20003800000 */
[----:B------:R-:W-:Y:S01]  /*0030*/  BSSY B0, `(.L_x_0) ;  /* 0x000000f000007945 */ /* 0x000fe20003800000 */
[--C-:B-1----:R-:W-:Y:S02]  /*0040*/  SHF.R.U32.HI R0, RZ, 0x5, R3.reuse ;  /* 0x00000005ff007819 */ /* 0x102fe40000011603 */
[----:B------:R-:W-:-:S03]  /*0050*/  SHF.R.U32.HI R14, RZ, 0x7, R3 ;  /* 0x00000007ff0e7819 */ /* 0x000fc60000011603 */
[----:B------:R-:W1:Y:S04]  /*0060*/  SHFL.IDX PT, R4, R0, RZ, 0x1f ;  /* 0x00001fff00047589 */ /* 0x000e6800000e0000 */
[----:B------:R2:W3:Y:S01]  /*0070*/  SHFL.IDX PT, R10, R14, RZ, 0x1f ;  /* 0x00001fff0e0a7589 */ /* 0x0004e200000e0000 */
[----:B-1----:R-:W-:-:S13]  /*0080*/  ISETP.NE.OR P0, PT, R4, RZ, !P0 ;  /* 0x000000ff0400720c */ /* 0x002fda0004705670 */
[----:B0-23--:R-:W-:Y:S05]  /*0090*/  @P0 BRA `(.L_x_1) ;  /* 0x0000000000200947 */ /* 0x00dfea0003800000 */
[----:B------:R-:W-:Y:S02]  /*00a0*/  ULDC.64 UR4, c[0x0][0x198] ;  /* 0x0000660000047ab9 */ /* 0x000fe40000000a00 */
[----:B------:R-:W-:Y:S02]  /*00b0*/  UIADD3 UR6, UP0, UR4, 0xf0, URZ ;  /* 0x000000f004067890 */ /* 0x000fe4000ff1e03f */
[----:B------:R-:W-:Y:S02]  /*00c0*/  UIADD3 UR4, UP1, UR4, 0x1f0, URZ ;  /* 0x000001f004047890 */ /* 0x000fe4000ff3e03f */
[----:B------:R-:W-:Y:S02]  /*00d0*/  UIADD3.X UR7, URZ, UR5, URZ, UP0, !UPT ;  /* 0x000000053f077290 */ /* 0x000fe400087fe43f */
[----:B------:R-:W-:-:S07]  /*00e0*/  UIADD3.X UR5, URZ, UR5, URZ, UP1, !UPT ;  /* 0x000000053f057290 */ /* 0x000fce0008ffe43f */
[----:B------:R0:W-:Y:S02]  /*00f0*/  UTMACCTL.PF [UR6] ;  /* 0x00000000060079b9 */ /* 0x0001e40008040000 */
[----:B------:R0:W-:Y:S02]  /*0100*/  UTMACCTL.PF [UR4] ;  /* 0x00000000040079b9 */ /* 0x0001e40008040000 */
[----:B0-----:R-:W-:Y:S01]  /*0110*/  NOP ;  /* 0x0000000000007918 */ /* 0x001fe20000000000 */
.L_x_1:
[----:B------:R-:W-:Y:S05]  /*0120*/  BSYNC B0 ;  /* 0x0000000000007941 */ /* 0x000fea0003800000 */
.L_x_0:
[----:B------:R-:W0:Y:S02]  /*0130*/  SHFL.IDX PT, R2, R0, RZ, 0x1f ;  /* 0x00001fff00027589 */ /* 0x000e2400000e0000 */
[----:B0-----:R-:W-:-:S13]  /*0140*/  ISETP.NE.AND P0, PT, R2, RZ, PT ;  /* 0x000000ff0200720c */ /* 0x001fda0003f05270 */
[----:B------:R-:W-:Y:S05]  /*0150*/  @P0 BRA `(.L_x_2) ;  /* 0x0000000000700947 */ /* 0x000fea0003800000 */
[----:B------:R-:W0:Y:S01]  /*0160*/  S2UR UR8, SR_CgaCtaId ;  /* 0x00000000000879c3 */ /* 0x000e220000008800 */
[----:B------:R-:W-:Y:S01]  /*0170*/  UMOV UR4, 0x400 ;  /* 0x0000040000047882 */ /* 0x000fe20000000000 */
[----:B------:R-:W-:Y:S01]  /*0180*/  UMOV UR5, 0x1 ;  /* 0x0000000100057882 */ /* 0x000fe20000000000 */
[----:B------:R-:W-:Y:S01]  /*0190*/  UMOV UR6, 0x100 ;  /* 0x0000010000067882 */ /* 0x000fe20000000000 */
[----:B------:R-:W-:Y:S01]  /*01a0*/  ELECT P0, URZ, PT ;  /* 0x00000000003f782f */ /* 0x000fe20003800000 */
[----:B------:R-:W-:-:S04]  /*01b0*/  UIADD3 UR6, -UR6, 0x100000, URZ ;  /* 0x0010000006067890 */ /* 0x000fc8000fffe13f */
[----:B------:R-:W-:Y:S02]  /*01c0*/  USHF.L.U32 UR7, UR6, 0xb, URZ ;  /* 0x0000000b06077899 */ /* 0x000fe4000800063f */
[----:B------:R-:W-:Y:S02]  /*01d0*/  USHF.L.U32 UR6, UR6, 0x1, URZ ;  /* 0x0000000106067899 */ /* 0x000fe4000800063f */
[----:B0-----:R-:W-:Y:S02]  /*01e0*/  ULEA UR8, UR8, UR4, 0x18 ;  /* 0x0000000408087291 */ /* 0x001fe4000f8ec03f */
[----:B------:R-:W-:-:S04]  /*01f0*/  UIADD3 UR4, -UR5, 0x100000, URZ ;  /* 0x0010000005047890 */ /* 0x000fc8000fffe13f */
[----:B------:R-:W-:Y:S02]  /*0200*/  USHF.L.U32 UR5, UR4, 0xb, URZ ;  /* 0x0000000b04057899 */ /* 0x000fe4000800063f */
[----:B------:R-:W-:Y:S01]  /*0210*/  USHF.L.U32 UR4, UR4, 0x1, URZ ;  /* 0x0000000104047899 */ /* 0x000fe2000800063f */
[----:B------:R-:W0:Y:S11]  /*0220*/  FENCE.VIEW.ASYNC.S ;  /* 0x00000000000073c6 */ /* 0x000e360000000000 */
[----:B0-----:R0:W1:Y:S01]  /*0230*/  SYNCS.EXCH.64 URZ, [UR8], UR4 ;  /* 0x00000004083f75b2 */ /* 0x0010620008000100 */
[----:B------:R0:W2:Y:S01]  /*0240*/  SYNCS.EXCH.64 URZ, [UR8+0x38], UR6 ;  /* 0x00003806083f75b2 */ /* 0x0000a20008000100 */
[----:B------:R0:W3:Y:S01]  /*0250*/  SYNCS.EXCH.64 URZ, [UR8+0x8], UR4 ;  /* 0x00000804083f75b2 */ /* 0x0000e20008000100 */
[----:B------:R0:W4:Y:S01]  /*0260*/  SYNCS.EXCH.64 URZ, [UR8+0x40], UR6 ;  /* 0x00004006083f75b2 */ /* 0x0001220008000100 */
[----:B------:R0:W0:Y:S01]  /*0270*/  SYNCS.EXCH.64 URZ, [UR8+0x10], UR4 ;  /* 0x00001004083f75b2 */ /* 0x0000220008000100 */
        /* <DEDUP_REMOVED lines=9> */
[----:B------:R-:W-:Y:S01]  /*0310*/  NOP ;  /* 0x0000000000007918 */ /* 0x000fe20000000000 */
.L_x_2:
[----:B------:R-:W5:Y:S01]  /*0320*/  SHFL.IDX PT, R0, R0, RZ, 0x1f ;  /* 0x00001fff00007589 */ /* 0x000f6200000e0000 */
[----:B------:R-:W-:Y:S01]  /*0330*/  ELECT P0, URZ, PT ;  /* 0x00000000003f782f */ /* 0x000fe20003800000 */
[----:B------:R-:W1:Y:S01]  /*0340*/  LDC R2, c[0x0][0x65c] ;  /* 0x00019700ff027b82 */ /* 0x000e620000000800 */
[----:B------:R-:W-:Y:S01]  /*0350*/  SHF.R.S32.HI R7, RZ, 0x1f, R4 ;  /* 0x0000001fff077819 */ /* 0x000fe20000011404 */
[----:B------:R-:W2:Y:S01]  /*0360*/  S2R R5, SR_CTAID.Y ;  /* 0x0000000000057919 */ /* 0x000ea20000002600 */
[----:B0-----:R-:W-:Y:S01]  /*0370*/  UMOV UR4, 0x20 ;  /* 0x0000002000047882 */ /* 0x001fe20000000000 */
[----:B------:R-:W-:Y:S01]  /*0380*/  NOP ;  /* 0x0000000000007918 */ /* 0x000fe20000000000 */
[----:B------:R-:W-:Y:S01]  /*0390*/  LEA.HI R7, R7, R4, RZ, 0x2 ;  /* 0x0000000407077211 */ /* 0x000fe200078f10ff */
[----:B------:R-:W0:Y:S01]  /*03a0*/  S2R R6, SR_CTAID.X ;  /* 0x0000000000067919 */ /* 0x000e220000002500 */
[----:B------:R-:W-:Y:S01]  /*03b0*/  ISETP.NE.AND P2, PT, R10, RZ, PT ;  /* 0x000000ff0a00720c */ /* 0x000fe20003f45270 */
[----:B------:R-:W-:Y:S01]  /*03c0*/  NOP ;  /* 0x0000000000007918 */ /* 0x000fe20000000000 */
[----:B------:R-:W-:-:S02]  /*03d0*/  LOP3.LUT R7, R7, 0xfffffffc, RZ, 0xc0, !PT ;  /* 0xfffffffc07077812 */ /* 0x000fc400078ec0ff */
[----:B-----5:R-:W-:Y:S02]  /*03e0*/  ISETP.NE.OR P0, PT, R0, RZ, !P0 ;  /* 0x000000ff0000720c */ /* 0x020fe40004705670 */
[----:B-1----:R-:W-:-:S04]  /*03f0*/  ISETP.NE.AND P3, PT, R2, 0x1, PT ;  /* 0x000000010200780c */ /* 0x002fc80003f65270 */
[----:B------:R-:W-:Y:S01]  /*0400*/  P2R R0, PR, RZ, 0x8 ;  /* 0x00000008ff007803 */ /* 0x000fe20000000000 */
[----:B------:R-:W-:Y:S01]  /*0410*/  IMAD.IADD R0, R4, 0x1, -R7 ;  /* 0x0000000104007824 */ /* 0x000fe200078e0a07 */
[----:B------:R-:W-:Y:S01]  /*0420*/  LOP3.LUT R4, R3, 0x7f, RZ, 0xc0, !PT ;  /* 0x0000007f03047812 */ /* 0x000fe200078ec0ff */
[----:B------:R-:W-:-:S03]  /*0430*/  IMAD.MOV.U32 R7, RZ, RZ, RZ ;  /* 0x000000ffff077224 */ /* 0x000fc600078e00ff */
[----:B------:R-:W-:Y:S01]  /*0440*/  ISETP.NE.AND P1, PT, R0, 0x3, PT ;  /* 0x000000030000780c */ /* 0x000fe20003f25270 */
[----:B------:R-:W-:Y:S01]  /*0450*/  VOTEU.ALL UP0, P0 ;  /* 0x00000000003f7886 */ /* 0x000fe20000000000 */
[----:B------:R-:W-:Y:S01]  /*0460*/  VOTEU.ALL UP1, P0 ;  /* 0x00000000003f7886 */ /* 0x000fe20000020000 */
[----:B------:R-:W0:Y:S01]  /*0470*/  @P3 LDC R17, c[0x0][0x10] ;  /* 0x00000400ff113b82 */ /* 0x000e220000000800 */
[----:B--2---:R-:W-:Y:S02]  /*0480*/  @P3 IMAD.MOV.U32 R8, RZ, RZ, R5 ;  /* 0x000000ffff083224 */ /* 0x004fe400078e0005 */
[----:B------:R-:W-:Y:S01]  /*0490*/  @!UP0 UMOV UR6, 0x400 ;  /* 0x0000040000068882 */ /* 0x000fe20000000000 */
[----:B------:R-:W-:-:S04]  /*04a0*/  @!UP0 UIADD3 UR4, -UR4, 0x100000, URZ ;  /* 0x0010000004048890 */ /* 0x000fc8000fffe13f */
[----:B------:R-:W-:Y:S02]  /*04b0*/  @!UP0 USHF.L.U32 UR5, UR4, 0xb, URZ ;  /* 0x0000000b04058899 */ /* 0x000fe4000800063f */
[----:B------:R-:W-:Y:S01]  /*04c0*/  @!UP0 USHF.L.U32 UR4, UR4, 0x1, URZ ;  /* 0x0000000104048899 */ /* 0x000fe2000800063f */
[----:B------:R-:W-:Y:S01]  /*04d0*/  @P3 IMAD.MOV.U32 R9, RZ, RZ, RZ ;  /* 0x000000ffff093224 */ /* 0x000fe200078e00ff */
[----:B------:R-:W1:Y:S08]  /*04e0*/  @!UP0 S2UR UR7, SR_CgaCtaId ;  /* 0x00000000000789c3 */ /* 0x000e700000008800 */
[----:B------:R-:W2:Y:S01]  /*04f0*/  @!P3 LDC R11, c[0x0][0xc] ;  /* 0x00000300ff0bbb82 */ /* 0x000ea20000000800 */
[----:B0-----:R-:W-:Y:S01]  /*0500*/  @P3 IMAD.WIDE.U32 R16, R6, R17, R8 ;  /* 0x0000001106103225 */ /* 0x001fe200078e0008 */
[----:B-1----:R-:W-:Y:S01]  /*0510*/  @!UP0 ULEA UR8, UR7, UR6, 0x18 ;  /* 0x0000000607088291 */ /* 0x002fe2000f8ec03f */
[----:B------:R-:W-:-:S02]  /*0520*/  VOTEU.ALL UP0, P0 ;  /* 0x00000000003f7886 */ /* 0x000fc40000000000 */
[----:B------:R-:W-:Y:S01]  /*0530*/  ULDC UR6, c[0x0][0xc] ;  /* 0x0000030000067ab9 */ /* 0x000fe20000000800 */
[----:B------:R-:W-:Y:S01]  /*0540*/  ISETP.EQ.OR P0, PT, R0, RZ, !P1 ;  /* 0x000000ff0000720c */ /* 0x000fe20004f02670 */
[----:B------:R-:W-:-:S03]  /*0550*/  ULDC UR7, c[0x0][0x10] ;  /* 0x0000040000077ab9 */ /* 0x000fc60000000800 */
[C---:B------:R-:W-:Y:S01]  /*0560*/  ISETP.EQ.AND P0, PT, R10.reuse, RZ, P0 ;  /* 0x000000ff0a00720c */ /* 0x040fe20000702270 */
[----:B------:R-:W-:Y:S02]  /*0570*/  VIADD R10, R10, 0xffffffff ;  /* 0xffffffff0a0a7836 */ /* 0x000fe40000000000 */
[----:B--2---:R-:W-:Y:S01]  /*0580*/  @!P3 IMAD.WIDE.U32 R8, R11, R5, R6 ;  /* 0x000000050b08b225 */ /* 0x004fe200078e0006 */
[----:B------:R-:W0:Y:S02]  /*0590*/  FENCE.VIEW.ASYNC.S ;  /* 0x00000000000073c6 */ /* 0x000e240000000000 */
[----:B0-----:R-:W3:Y:S01]  /*05a0*/  @!UP0 SYNCS.EXCH.64 URZ, [UR8+0x80], UR4 ;  /* 0x00008004083f85b2 */ /* 0x001ee20008000100 */
[----:B------:R-:W-:Y:S01]  /*05b0*/  SEL R18, RZ, 0x1, !P0 ;  /* 0x00000001ff127807 */ /* 0x000fe20004000000 */
[----:B------:R-:W-:Y:S01]  /*05c0*/  @P3 IMAD.MOV.U32 R11, RZ, RZ, RZ ;  /* 0x000000ffff0b3224 */ /* 0x000fe200078e00ff */
[----:B------:R-:W-:Y:S01]  /*05d0*/  ISETP.GE.U32.AND P1, PT, R10, 0x2, PT ;  /* 0x000000020a00780c */ /* 0x000fe20003f26070 */
[----:B------:R-:W-:-:S02]  /*05e0*/  @!P3 IMAD.MOV.U32 R16, RZ, RZ, R8 ;  /* 0x000000ffff10b224 */ /* 0x000fc400078e0008 */
[----:B------:R-:W-:Y:S01]  /*05f0*/  @P3 IMAD.IADD R17, R17, 0x1, R11 ;  /* 0x0000000111113824 */ /* 0x000fe200078e020b */
[----:B------:R-:W-:Y:S01]  /*0600*/  SEL R18, R18, 0x2, P1 ;  /* 0x0000000212127807 */ /* 0x000fe20000800000 */
[----:B------:R-:W-:Y:S01]  /*0610*/  @!P3 IMAD.MOV.U32 R17, RZ, RZ, R9 ;  /* 0x000000ffff11b224 */ /* 0x000fe200078e0009 */
[----:B------:R0:W3:Y:S01]  /*0620*/  @!UP1 SYNCS.EXCH.64 URZ, [UR8+0x88], UR4 ;  /* 0x00008804083f95b2 */ /* 0x0000e20008000100 */
[----:B------:R-:W-:Y:S01]  /*0630*/  NOP ;  /* 0x0000000000007918 */ /* 0x000fe20000000000 */
[----:B0-----:R-:W-:-:S03]  /*0640*/  UIMAD.WIDE.U32 UR4, UR6, UR7, URZ ;  /* 0x00000007060472a5 */ /* 0x001fc6000f8e003f */
[----:B------:R-:W-:Y:S02]  /*0650*/  ULDC UR6, c[0x0][0x14] ;  /* 0x0000050000067ab9 */ /* 0x000fe40000000800 */
[----:B------:R-:W-:Y:S02]  /*0660*/  UIMAD.WIDE.U32 UR36, UR4, UR6, URZ ;  /* 0x00000006042472a5 */ /* 0x000fe4000f8e003f */
[----:B------:R-:W-:-:S04]  /*0670*/  UIMAD UR42, UR5, UR6, URZ ;  /* 0x00000006052a72a4 */ /* 0x000fc8000f8e023f */
[----:B------:R-:W-:Y:S01]  /*0680*/  UIADD3 UR42, UR37, UR42, URZ ;  /* 0x0000002a252a7290 */ /* 0x000fe2000fffe03f */
[----:B---34-:R-:W-:Y:S06]  /*0690*/  BAR.SYNC.DEFER_BLOCKING 0x0 ;  /* 0x0000000000007b1d */ /* 0x018fec0000010000 */
[----:B------:R-:W-:Y:S05]  /*06a0*/  @!P2 BRA `(.L_x_3) ;  /* 0x000000500048a947 */ /* 0x000fea0003800000 */
[----:B------:R-:W-:-:S13]  /*06b0*/  ISETP.GT.U32.AND P0, PT, R10, 0x1, PT ;  /* 0x000000010a00780c */ /* 0x000fda0003f04070 */
[----:B------:R-:W-:Y:S05]  /*06c0*/  @P0 EXIT ;  /* 0x000000000000094d */ /* 0x000fea0003800000 */
[----:B------:R-:W-:Y:S01]  /*06d0*/  ULDC.64 UR4, c[0x0][0x650] ;  /* 0x0001940000047ab9 */ /* 0x000fe20000000a00 */
[----:B------:R-:W-:Y:S01]  /*06e0*/  PRMT R0, RZ, 0x7610, R0 ;  /* 0x00007610ff007816 */ /* 0x000fe20000000000 */
[----:B------:R-:W-:Y:S01]  /*06f0*/  IMAD.MOV.U32 R99, RZ, RZ, -0x1 ;  /* 0xffffffffff637424 */ /* 0x000fe200078e00ff */
[----:B------:R-:W-:Y:S01]  /*0700*/  ISETP.GE.U32.AND P0, PT, R16, UR4, PT ;  /* 0x0000000410007c0c */ /* 0x000fe2000bf06070 */
[----:B------:R-:W-:Y:S02]  /*0710*/  IMAD.MOV.U32 R98, RZ, RZ, -0x1 ;  /* 0xffffffffff627424 */ /* 0x000fe400078e00ff */
[----:B------:R-:W-:Y:S01]  /*0720*/  IMAD.MOV.U32 R97, RZ, RZ, -0x1 ;  /* 0xffffffffff617424 */ /* 0x000fe200078e00ff */
[----:B------:R-:W-:-:S13]  /*0730*/  ISETP.GE.U32.AND.EX P0, PT, R17, UR5, PT, P0 ;  /* 0x0000000511007c0c */ /* 0x000fda000bf06100 */
[----:B------:R-:W-:Y:S05]  /*0740*/  @P0 BRA `(.L_x_4) ;  /* 0x0000000400540947 */ /* 0x000fea0003800000 */
[----:B------:R-:W0:Y:S01]  /*0750*/  LDC.64 R20, c[0x0][0x628] ;  /* 0x00018a00ff147b82 */ /* 0x000e220000000a00 */
[----:B------:R-:W-:Y:S02]  /*0760*/  IMAD.MOV.U32 R8, RZ, RZ, R16 ;  /* 0x000000ffff087224 */ /* 0x000fe400078e0010 */
[----:B------:R-:W-:-:S05]  /*0770*/  IMAD.MOV.U32 R9, RZ, RZ, R17 ;  /* 0x000000ffff097224 */ /* 0x000fca00078e0011 */
[----:B------:R-:W1:Y:S08]  /*0780*/  LDC R0, c[0x0][0x630] ;  /* 0x00018c00ff007b82 */ /* 0x000e700000000800 */
[----:B------:R-:W2:Y:S01]  /*0790*/  LDC.64 R22, c[0x0][0x620] ;  /* 0x00018800ff167b82 */ /* 0x000ea20000000a00 */
[----:B0-----:R-:W-:-:S04]  /*07a0*/  ISETP.NE.U32.AND P0, PT, R20, RZ, PT ;  /* 0x000000ff1400720c */ /* 0x001fc80003f05070 */
[----:B------:R-:W-:-:S13]  /*07b0*/  ISETP.NE.AND.EX P0, PT, R21, RZ, PT, P0 ;  /* 0x000000ff1500720c */ /* 0x000fda0003f05300 */
[----:B-12---:R-:W-:Y:S05]  /*07c0*/  @!P0 BRA `(.L_x_5) ;  /* 0x0000000000288947 */ /* 0x006fea0003800000 */
[----:B------:R-:W0:Y:S02]  /*07d0*/  LDC R13, c[0x0][0x634] ;  /* 0x00018d00ff0d7b82 */ /* 0x000e240000000800 */
[----:B0-----:R-:W-:-:S05]  /*07e0*/  IADD3 R13, P0, R16, R13, RZ ;  /* 0x0000000d100d7210 */ /* 0x001fca0007f1e0ff */
[----:B------:R-:W-:-:S04]  /*07f0*/  IMAD.X R15, RZ, RZ, R17, P0 ;  /* 0x000000ffff0f7224 */ /* 0x000fc800000e0611 */
[----:B------:R-:W-:-:S04]  /*0800*/  IMAD.WIDE.U32 R8, R15, R20, RZ ;  /* 0x000000140f087225 */ /* 0x000fc800078e00ff */
[----:B------:R-:W-:-:S04]  /*0810*/  IMAD.WIDE.U32 R10, P0, R13, R21, R8 ;  /* 0x000000150d0a7225 */ /* 0x000fc80007800008 */
[----:B------:R-:W-:-:S04]  /*0820*/  IMAD.WIDE.U32 R8, R13, R20, RZ ;  /* 0x000000140d087225 */ /* 0x000fc800078e00ff */
[----:B------:R-:W-:Y:S01]  /*0830*/  IMAD.X R13, RZ, RZ, RZ, P0 ;  /* 0x000000ffff0d7224 */ /* 0x000fe200000e06ff */
[----:B------:R-:W-:Y:S01]  /*0840*/  IADD3 RZ, P0, R9, R10, RZ ;  /* 0x0000000a09ff7210 */ /* 0x000fe20007f1e0ff */
[----:B------:R-:W-:-:S04]  /*0850*/  IMAD.MOV.U32 R12, RZ, RZ, R11 ;  /* 0x000000ffff0c7224 */ /* 0x000fc800078e000b */
[----:B------:R-:W-:-:S08]  /*0860*/  IMAD.WIDE.U32.X R8, R15, R21, R12, P0 ;  /* 0x000000150f087225 */ /* 0x000fd000000e040c */
.L_x_5:
[-CC-:B------:R-:W-:Y:S01]  /*0870*/  SHF.R.U64 R97, R8, R0.reuse, R9.reuse ;  /* 0x0000000008617219 */ /* 0x180fe20000001209 */
[----:B------:R-:W0:Y:S01]  /*0880*/  LDC R12, c[0x0][0x618] ;  /* 0x00018600ff0c7b82 */ /* 0x000e220000000800 */
[----:B------:R-:W-:Y:S01]  /*0890*/  SHF.R.U32.HI R7, RZ, R0, R9 ;  /* 0x00000000ff077219 */ /* 0x000fe20000011609 */
[----:B------:R-:W-:Y:S01]  /*08a0*/  ULDC UR4, c[0x0][0x150] ;  /* 0x0000540000047ab9 */ /* 0x000fe20000000800 */
[----:B------:R-:W-:Y:S02]  /*08b0*/  IADD3 R11, P0, RZ, -R97, RZ ;  /* 0x80000061ff0b7210 */ /* 0x000fe40007f1e0ff */
[----:B------:R-:W-:-:S03]  /*08c0*/  I2FP.F32.U32 R0, R6 ;  /* 0x0000000600007245 */ /* 0x000fc60000201000 */
[----:B------:R-:W1:Y:S01]  /*08d0*/  LDC.64 R30, c[0x0][0x640] ;  /* 0x00019000ff1e7b82 */ /* 0x000e620000000a00 */
[----:B------:R-:W-:Y:S02]  /*08e0*/  IMAD.X R13, RZ, RZ, ~R7, P0 ;  /* 0x000000ffff0d7224 */ /* 0x000fe400000e0e07 */
[----:B------:R-:W-:Y:S01]  /*08f0*/  FMUL R0, R0, UR4 ;  /* 0x0000000400007c20 */ /* 0x000fe20008400000 */
[----:B------:R-:W-:Y:S01]  /*0900*/  IMAD.WIDE.U32 R8, R11, R22, R16 ;  /* 0x000000160b087225 */ /* 0x000fe200078e0010 */
[----:B------:R-:W-:-:S03]  /*0910*/  ULDC UR4, c[0x0][0x154] ;  /* 0x0000550000047ab9 */ /* 0x000fc60000000800 */
[----:B------:R-:W-:Y:S01]  /*0920*/  IMAD R10, R13, R22, RZ ;  /* 0x000000160d0a7224 */ /* 0x000fe200078e02ff */
[----:B------:R-:W2:Y:S01]  /*0930*/  LDC R7, c[0x0][0x144] ;  /* 0x00005100ff077b82 */ /* 0x000ea20000000800 */
[----:B------:R-:W3:Y:S02]  /*0940*/  F2I.U32.TRUNC.NTZ R0, R0 ;  /* 0x0000000000007305 */ /* 0x000ee4000020f000 */
[----:B------:R-:W-:-:S04]  /*0950*/  IMAD R11, R11, R23, R10 ;  /* 0x000000170b0b7224 */ /* 0x000fc800078e020a */
[----:B------:R-:W-:Y:S01]  /*0960*/  IMAD.IADD R9, R9, 0x1, R11 ;  /* 0x0000000109097824 */ /* 0x000fe200078e020b */
[----:B------:R-:W4:Y:S01]  /*0970*/  LDC R24, c[0x0][0x608] ;  /* 0x00018200ff187b82 */ /* 0x000f220000000800 */
[----:B------:R-:W-:-:S03]  /*0980*/  IMAD.MOV.U32 R11, RZ, RZ, -0x1 ;  /* 0xffffffffff0b7424 */ /* 0x000fc600078e00ff */
[-CC-:B0-----:R-:W-:Y:S02]  /*0990*/  SHF.R.U64 R22, R8, R12.reuse, R9.reuse ;  /* 0x0000000c08167219 */ /* 0x181fe40000001209 */
[----:B------:R-:W-:Y:S02]  /*09a0*/  I2FP.F32.U32 R8, R5 ;  /* 0x0000000500087245 */ /* 0x000fe40000201000 */
[----:B------:R-:W0:Y:S01]  /*09b0*/  LDC R28, c[0x0][0x658] ;  /* 0x00019600ff1c7b82 */ /* 0x000e220000000800 */
[----:B-1----:R-:W-:Y:S01]  /*09c0*/  ISETP.NE.U32.AND P0, PT, R30, RZ, PT ;  /* 0x000000ff1e00720c */ /* 0x002fe20003f05070 */
[----:B---3--:R-:W-:Y:S02]  /*09d0*/  IMAD.MOV R10, RZ, RZ, -R0 ;  /* 0x000000ffff0a7224 */ /* 0x008fe400078e0a00 */
[----:B------:R-:W-:Y:S01]  /*09e0*/  FMUL R8, R8, UR4 ;  /* 0x0000000408087c20 */ /* 0x000fe20008400000 */
[----:B------:R-:W-:Y:S02]  /*09f0*/  SHF.R.U32.HI R9, RZ, R12, R9 ;  /* 0x0000000cff097219 */ /* 0x000fe40000011609 */
[----:B------:R-:W-:Y:S01]  /*0a00*/  ISETP.NE.AND.EX P0, PT, R31, RZ, PT, P0 ;  /* 0x000000ff1f00720c */ /* 0x000fe20003f05300 */
[----:B------:R1:W3:Y:S01]  /*0a10*/  F2I.U32.TRUNC.NTZ R15, R8 ;  /* 0x00000008000f7305 */ /* 0x0002e2000020f000 */
[----:B------:R-:W1:Y:S01]  /*0a20*/  LDC R20, c[0x0][0x148] ;  /* 0x00005200ff147b82 */ /* 0x000e620000000800 */
[----:B--2---:R-:W-:-:S07]  /*0a30*/  IMAD R0, R7, R10, R6 ;  /* 0x0000000a07007224 */ /* 0x004fce00078e0206 */
[----:B------:R-:W2:Y:S01]  /*0a40*/  LDC R26, c[0x0][0x600] ;  /* 0x00018000ff1a7b82 */ /* 0x000ea20000000800 */
[-CC-:B----4-:R-:W-:Y:S02]  /*0a50*/  SHF.R.U64 R32, R22, R24.reuse, R9.reuse ;  /* 0x0000001816207219 */ /* 0x190fe40000001209 */
[----:B------:R-:W-:Y:S01]  /*0a60*/  SHF.R.U32.HI R7, RZ, R24, R9 ;  /* 0x00000018ff077219 */ /* 0x000fe20000011609 */
[----:B------:R-:W-:-:S04]  /*0a70*/  IMAD.MOV.U32 R9, RZ, RZ, 0x1 ;  /* 0x00000001ff097424 */ /* 0x000fc800078e00ff */
[----:B------:R-:W4:Y:S01]  /*0a80*/  LDC R21, c[0x0][0x648] ;  /* 0x00019200ff157b82 */ /* 0x000f220000000800 */
[-C--:B0-----:R-:W-:Y:S02]  /*0a90*/  SHF.L.U32 R6, R11, R28.reuse, RZ ;  /* 0x0000001c0b067219 */ /* 0x081fe400000006ff */
[--C-:B------:R-:W-:Y:S02]  /*0aa0*/  SHF.R.U64 R24, R32, R28, R7.reuse ;  /* 0x0000001c20187219 */ /* 0x100fe40000001207 */
[----:B------:R-:W-:Y:S02]  /*0ab0*/  LOP3.LUT R13, RZ, R6, RZ, 0x33, !PT ;  /* 0x00000006ff0d7212 */ /* 0x000fe400078e33ff */
[-C--:B------:R-:W-:Y:S01]  /*0ac0*/  SHF.R.U32.HI R7, RZ, R28.reuse, R7 ;  /* 0x0000001cff077219 */ /* 0x080fe20000011607 */
[----:B------:R-:W0:Y:S01]  /*0ad0*/  LDC R23, c[0x0][0x638] ;  /* 0x00018e00ff177b82 */ /* 0x000e220000000800 */
[----:B------:R-:W-:Y:S01]  /*0ae0*/  SHF.L.U32 R12, R9, R28, RZ ;  /* 0x0000001c090c7219 */ /* 0x000fe200000006ff */
[----:B------:R-:W-:-:S06]  /*0af0*/  IMAD.MOV.U32 R6, RZ, RZ, R24 ;  /* 0x000000ffff067224 */ /* 0x000fcc00078e0018 */
[----:B------:R-:W0:Y:S01]  /*0b00*/  LDC R99, c[0x0][0x610] ;  /* 0x00018400ff637b82 */ /* 0x000e220000000800 */
[----:B-1-3--:R-:W-:Y:S05]  /*0b10*/  @!P0 BRA `(.L_x_6) ;  /* 0x0000000000288947 */ /* 0x00afea0003800000 */
[----:B------:R-:W1:Y:S02]  /*0b20*/  LDC R11, c[0x0][0x64c] ;  /* 0x00019300ff0b7b82 */ /* 0x000e640000000800 */
[----:B-1----:R-:W-:-:S05]  /*0b30*/  IADD3 R11, P0, R24, R11, RZ ;  /* 0x0000000b180b7210 */ /* 0x002fca0007f1e0ff */
        /* <DEDUP_REMOVED lines=8> */
.L_x_6:
[----:B----4-:R-:W-:Y:S01]  /*0bc0*/  SHF.R.U64 R6, R6, R21, R7 ;  /* 0x0000001506067219 */ /* 0x010fe20000001207 */
[----:B--2---:R-:W-:Y:S01]  /*0bd0*/  VIADD R7, R26, 0xffffffff ;  /* 0xffffffff1a077836 */ /* 0x004fe20000000000 */
[----:B------:R-:W-:Y:S01]  /*0be0*/  LOP3.LUT R13, R32, R13, RZ, 0xc0, !PT ;  /* 0x0000000d200d7212 */ /* 0x000fe200078ec0ff */
[----:B------:R-:W-:Y:S02]  /*0bf0*/  IMAD.MOV R15, RZ, RZ, -R15 ;  /* 0x000000ffff0f7224 */ /* 0x000fe400078e0a0f */
[----:B------:R-:W-:Y:S02]  /*0c00*/  IMAD.MOV R8, RZ, RZ, -R6 ;  /* 0x000000ffff087224 */ /* 0x000fe400078e0a06 */
[----:B------:R-:W-:Y:S01]  /*0c10*/  IMAD R13, R12, R6, R13 ;  /* 0x000000060c0d7224 */ /* 0x000fe200078e020d */
[----:B------:R-:W-:Y:S01]  /*0c20*/  LOP3.LUT R6, R22, R7, RZ, 0xc0, !PT ;  /* 0x0000000716067212 */ /* 0x000fe200078ec0ff */
[----:B------:R-:W-:Y:S02]  /*0c30*/  @P3 IMAD R0, R20, R15, R5 ;  /* 0x0000000f14003224 */ /* 0x000fe400078e0205 */
[----:B0-----:R-:W-:-:S02]  /*0c40*/  IMAD R5, R8, R23, R24 ;  /* 0x0000001708057224 */ /* 0x001fc400078e0218 */
[----:B------:R-:W-:Y:S02]  /*0c50*/  IMAD R99, R13, R99, R0 ;  /* 0x000000630d637224 */ /* 0x000fe400078e0200 */
[----:B------:R-:W-:Y:S02]  /*0c60*/  IMAD R6, R5, R26, R6 ;  /* 0x0000001a05067224 */ /* 0x000fe400078e0206 */
[----:B------:R-:W-:-:S03]  /*0c70*/  IMAD.MOV.U32 R0, RZ, RZ, 0x1 ;  /* 0x00000001ff007424 */ /* 0x000fc600078e00ff */
[----:B------:R-:W-:Y:S02]  /*0c80*/  SEL R98, R6, R99, !P3 ;  /* 0x0000006306627207 */ /* 0x000fe40005800000 */
[----:B------:R-:W-:-:S07]  /*0c90*/  SEL R99, R99, R6, !P3 ;  /* 0x0000000663637207 */ /* 0x000fce0005800000 */
.L_x_4:
[----:B------:R-:W-:-:S08]  /*0ca0*/  NOP ;  /* 0x0000000000007918 */ /* 0x000fd00000000000 */
[----:B------:R-:W0:Y:S02]  /*0cb0*/  USETMAXREG.TRY_ALLOC.CTAPOOL UP0, 0xe8 ;  /* 0x000000e8000079c8 */ /* 0x000e240008000600 */
[----:B0-----:R-:W-:-:S13]  /*0cc0*/  PLOP3.LUT P0, PT, PT, PT, UP0, 0x80, 0x0 ;  /* 0x000000000000781c */ /* 0x001fda0003f0f008 */
[----:B------:R-:W-:Y:S05]  /*0cd0*/  @!P0 BRA `(.L_x_4) ;  /* 0xfffffffc00f08947 */ /* 0x000fea000383ffff */
[----:B------:R-:W-:Y:S01]  /*0ce0*/  ULDC.64 UR4, c[0x0][0x598] ;  /* 0x0001660000047ab9 */ /* 0x000fe20000000a00 */
[----:B------:R-:W-:Y:S01]  /*0cf0*/  ULDC.64 UR38, c[0x0][0x208] ;  /* 0x0000820000267ab9 */ /* 0x000fe20000000a00 */
[----:B------:R-:W-:-:S04]  /*0d00*/  ISETP.NE.U32.AND P0, PT, RZ, UR4, PT ;  /* 0x00000004ff007c0c */ /* 0x000fc8000bf05070 */
[----:B------:R-:W-:-:S13]  /*0d10*/  ISETP.NE.AND.EX P0, PT, RZ, UR5, PT, P0 ;  /* 0x00000005ff007c0c */ /* 0x000fda000bf05300 */
[----:B------:R-:W-:Y:S05]  /*0d20*/  @!P0 BRA `(.L_x_7) ;  /* 0x00000000001c8947 */ /* 0x000fea0003800000 */
[----:B------:R-:W0:Y:S02]  /*0d30*/  LDC.64 R6, c[0x0][0x598] ;  /* 0x00016600ff067b82 */ /* 0x000e240000000a00 */
[----:B0-----:R-:W2:Y:S02]  /*0d40*/  LDG.E.64 R6, desc[UR38][R6.64] ;  /* 0x0000002606067981 */ /* 0x001ea4000c1e1b00 */
[----:B--2---:R-:W-:-:S04]  /*0d50*/  ISETP.NE.U32.AND P0, PT, R6, RZ, PT ;  /* 0x000000ff0600720c */ /* 0x004fc80003f05070 */
[----:B------:R-:W-:-:S13]  /*0d60*/  ISETP.NE.AND.EX P0, PT, R7, RZ, PT, P0 ;  /* 0x000000ff0700720c */ /* 0x000fda0003f05300 */
[----:B------:R-:W-:Y:S05]  /*0d70*/  @!P0 BRA `(.L_x_7) ;  /* 0x0000000000088947 */ /* 0x000fea0003800000 */
[----:B------:R0:W5:Y:S01]  /*0d80*/  LD.E R19, desc[UR38][R6.64] ;  /* 0x0000002606137980 */ /* 0x000162000c101900 */
[----:B------:R-:W-:Y:S05]  /*0d90*/  BRA `(.L_x_8) ;  /* 0x0000000000247947 */ /* 0x000fea0003800000 */
.L_x_7:
[----:B------:R-:W-:Y:S02]  /*0da0*/  ULDC.64 UR4, c[0x0][0x588] ;  /* 0x0001620000047ab9 */ /* 0x000fe40000000a00 */
[----:B------:R-:W-:-:S04]  /*0db0*/  ISETP.NE.U32.AND P0, PT, RZ, UR4, PT ;  /* 0x00000004ff007c0c */ /* 0x000fc8000bf05070 */
[----:B------:R-:W-:-:S13]  /*0dc0*/  ISETP.NE.AND.EX P0, PT, RZ, UR5, PT, P0 ;  /* 0x00000005ff007c0c */ /* 0x000fda000bf05300 */
[----:B------:R-:W-:Y:S05]  /*0dd0*/  @!P0 BRA `(.L_x_9) ;  /* 0x00000000000c8947 */ /* 0x000fea0003800000 */
[----:B------:R-:W0:Y:S02]  /*0de0*/  LDC.64 R6, c[0x0][0x588] ;  /* 0x00016200ff067b82 */ /* 0x000e240000000a00 */
[----:B0-----:R1:W5:Y:S01]  /*0df0*/  LDG.E R19, desc[UR38][R6.64] ;  /* 0x0000002606137981 */ /* 0x001362000c1e1900 */
[----:B------:R-:W-:Y:S05]  /*0e00*/  BRA `(.L_x_8) ;  /* 0x0000000000087947 */ /* 0x000fea0003800000 */
.L_x_9:
[----:B------:R-:W-:Y:S02]  /*0e10*/  ULDC UR4, c[0x0][0x580] ;  /* 0x0001600000047ab9 */ /* 0x000fe40000000800 */
[----:B------:R-:W-:-:S07]  /*0e20*/  IMAD.U32 R19, RZ, RZ, UR4 ;  /* 0x00000004ff137e24 */ /* 0x000fce000f8e00ff */
.L_x_8:
[----:B------:R-:W-:Y:S02]  /*0e30*/  ULDC.64 UR4, c[0x0][0x5a0] ;  /* 0x0001680000047ab9 */ /* 0x000fe40000000a00 */
[----:B------:R-:W-:-:S04]  /*0e40*/  ISETP.NE.U32.AND P0, PT, RZ, UR4, PT ;  /* 0x00000004ff007c0c */ /* 0x000fc8000bf05070 */
[----:B------:R-:W-:-:S13]  /*0e50*/  ISETP.NE.AND.EX P0, PT, RZ, UR5, PT, P0 ;  /* 0x00000005ff007c0c */ /* 0x000fda000bf05300 */
[----:B------:R-:W-:Y:S05]  /*0e60*/  @!P0 BRA `(.L_x_10) ;  /* 0x00000000001c8947 */ /* 0x000fea0003800000 */
[----:B01----:R-:W0:Y:S02]  /*0e70*/  LDC.64 R6, c[0x0][0x5a0] ;  /* 0x00016800ff067b82 */ /* 0x003e240000000a00 */
[----:B0-----:R-:W2:Y:S02]  /*0e80*/  LDG.E.64 R6, desc[UR38][R6.64] ;  /* 0x0000002606067981 */ /* 0x001ea4000c1e1b00 */
[----:B--2---:R-:W-:-:S04]  /*0e90*/  ISETP.NE.U32.AND P0, PT, R6, RZ, PT ;  /* 0x000000ff0600720c */ /* 0x004fc80003f05070 */
[----:B------:R-:W-:-:S13]  /*0ea0*/  ISETP.NE.AND.EX P0, PT, R7, RZ, PT, P0 ;  /* 0x000000ff0700720c */ /* 0x000fda0003f05300 */
[----:B------:R-:W-:Y:S05]  /*0eb0*/  @!P0 BRA `(.L_x_10) ;  /* 0x0000000000088947 */ /* 0x000fea0003800000 */
[----:B------:R0:W5:Y:S01]  /*0ec0*/  LD.E R88, desc[UR38][R6.64] ;  /* 0x0000002606587980 */ /* 0x000162000c101900 */
[----:B------:R-:W-:Y:S05]  /*0ed0*/  BRA `(.L_x_11) ;  /* 0x0000000000247947 */ /* 0x000fea0003800000 */
.L_x_10:
[----:B------:R-:W-:Y:S02]  /*0ee0*/  ULDC.64 UR4, c[0x0][0x590] ;  /* 0x0001640000047ab9 */ /* 0x000fe40000000a00 */
[----:B------:R-:W-:-:S04]  /*0ef0*/  ISETP.NE.U32.AND P0, PT, RZ, UR4, PT ;  /* 0x00000004ff007c0c */ /* 0x000fc8000bf05070 */
[----:B------:R-:W-:-:S13]  /*0f00*/  ISETP.NE.AND.EX P0, PT, RZ, UR5, PT, P0 ;  /* 0x00000005ff007c0c */ /* 0x000fda000bf05300 */
[----:B------:R-:W-:Y:S05]  /*0f10*/  @!P0 BRA `(.L_x_12) ;  /* 0x00000000000c8947 */ /* 0x000fea0003800000 */
[----:B------:R-:W2:Y:S02]  /*0f20*/  LDC.64 R88, c[0x0][0x590] ;  /* 0x00016400ff587b82 */ /* 0x000ea40000000a00 */
[----:B--2---:R2:W5:Y:S01]  /*0f30*/  LDG.E R88, desc[UR38][R88.64] ;  /* 0x0000002658587981 */ /* 0x004562000c1e1900 */
[----:B------:R-:W-:Y:S05]  /*0f40*/  BRA `(.L_x_11) ;  /* 0x0000000000087947 */ /* 0x000fea0003800000 */
.L_x_12:
[----:B------:R-:W-:Y:S02]  /*0f50*/  ULDC UR4, c[0x0][0x584] ;  /* 0x0001610000047ab9 */ /* 0x000fe40000000800 */
[----:B------:R-:W-:-:S07]  /*0f60*/  IMAD.U32 R88, RZ, RZ, UR4 ;  /* 0x00000004ff587e24 */ /* 0x000fce000f8e00ff */
.L_x_11:
[----:B------:R-:W-:-:S13]  /*0f70*/  LOP3.LUT P0, RZ, R0, 0xff, RZ, 0xc0, !PT ;  /* 0x000000ff00ff7812 */ /* 0x000fda000780c0ff */
[----:B------:R-:W-:Y:S05]  /*0f80*/  @!P0 EXIT ;  /* 0x000000000000894d */ /* 0x000fea0003800000 */
[----:B------:R-:W3:Y:S01]  /*0f90*/  LDC R90, c[0x0][0x658] ;  /* 0x00019600ff5a7b82 */ /* 0x000ee20000000800 */
[----:B------:R-:W-:Y:S01]  /*0fa0*/  ULDC.64 UR6, c[0x0][0x288] ;  /* 0x0000a20000067ab9 */ /* 0x000fe20000000a00 */
[----:B------:R-:W-:Y:S01]  /*0fb0*/  LOP3.LUT R14, R14, 0x1, RZ, 0xc0, !PT ;  /* 0x000000010e0e7812 */ /* 0x000fe200078ec0ff */
[----:B------:R-:W-:Y:S01]  /*0fc0*/  UIADD3 UR4, UR7, 0x7f, URZ ;  /* 0x0000007f07047890 */ /* 0x000fe2000fffe03f */
[----:B------:R-:W-:Y:S01]  /*0fd0*/  SHF.R.U32.HI R0, RZ, 0x2, R3 ;  /* 0x00000002ff007819 */ /* 0x000fe20000011603 */
[----:B01----:R-:W-:Y:S01]  /*0fe0*/  IMAD.MOV.U32 R7, RZ, RZ, -0x1 ;  /* 0xffffffffff077424 */ /* 0x003fe200078e00ff */
[----:B------:R-:W-:Y:S01]  /*0ff0*/  SHF.R.U32.HI R4, RZ, 0x1, R4 ;  /* 0x00000001ff047819 */ /* 0x000fe20000011604 */
[----:B------:R-:W-:Y:S01]  /*1000*/  USHF.R.S32.HI UR5, URZ, 0x1f, UR4 ;  /* 0x0000001f3f057899 */ /* 0x000fe20008011404 */
[----:B------:R-:W0:Y:S01]  /*1010*/  LDC R93, c[0x0][0x600] ;  /* 0x00018000ff5d7b82 */ /* 0x000e220000000800 */
[----:B------:R-:W-:Y:S01]  /*1020*/  IMAD.SHL.U32 R5, R14, 0x40, RZ ;  /* 0x000000400e057824 */ /* 0x000fe200078e00ff */
[----:B------:R-:W-:Y:S01]  /*1030*/  LOP3.LUT R0, R0, 0x7, RZ, 0xc0, !PT ;  /* 0x0000000700007812 */ /* 0x000fe200078ec0ff */
[----:B------:R-:W-:Y:S01]  /*1040*/  ULEA.HI UR5, UR5, UR4, URZ, 0x7 ;  /* 0x0000000405057291 */ /* 0x000fe2000f8f383f */
[----:B------:R-:W-:Y:S01]  /*1050*/  LOP3.LUT R23, R4, 0x30, RZ, 0xc0, !PT ;  /* 0x0000003004177812 */ /* 0x000fe200078ec0ff */
[----:B------:R-:W-:Y:S01]  /*1060*/  IMAD.MOV.U32 R9, RZ, RZ, 0x1 ;  /* 0x00000001ff097424 */ /* 0x000fe200078e00ff */
[--C-:B------:R-:W-:Y:S01]  /*1070*/  LOP3.LUT R22, R5, 0x40, R0.reuse, 0xe2, !PT ;  /* 0x0000004005167812 */ /* 0x100fe200078ee200 */
[----:B------:R-:W-:Y:S01]  /*1080*/  USHF.R.S32.HI UR43, URZ, 0x7, UR5 ;  /* 0x000000073f2b7899 */ /* 0x000fe20008011405 */
[-C--:B------:R-:W-:Y:S01]  /*1090*/  IADD3 R5, RZ, -R23.reuse, -R0 ;  /* 0x80000017ff057210 */ /* 0x080fe20007ffe800 */
[----:B------:R-:W-:Y:S01]  /*10a0*/  IMAD.U32 R6, RZ, RZ, UR6 ;  /* 0x00000006ff067e24 */ /* 0x000fe2000f8e00ff */
[C---:B--2---:R-:W-:Y:S01]  /*10b0*/  LOP3.LUT R89, R3.reuse, 0x3, RZ, 0xc0, !PT ;  /* 0x0000000303597812 */ /* 0x044fe200078ec0ff */
[----:B------:R-:W-:Y:S01]  /*10c0*/  UISETP.LT.AND UP0, UPT, UR43, 0x1, UPT ;  /* 0x000000012b00788c */ /* 0x000fe2000bf01270 */
[----:B------:R-:W-:Y:S01]  /*10d0*/  LOP3.LUT R92, R3, 0x80, RZ, 0xc0, !PT ;  /* 0x00000080035c7812 */ /* 0x000fe200078ec0ff */
[----:B------:R-:W-:Y:S01]  /*10e0*/  IMAD R5, R14, -0x40, R5 ;  /* 0xffffffc00e057824 */ /* 0x000fe200078e0205 */
[----:B------:R-:W-:Y:S01]  /*10f0*/  ULDC UR4, c[0x0][0x284] ;  /* 0x0000a10000047ab9 */ /* 0x000fe20000000800 */
[----:B------:R-:W-:Y:S01]  /*1100*/  LOP3.LUT R22, R22, R23, RZ, 0xfc, !PT ;  /* 0x0000001716167212 */ /* 0x000fe200078efcff */
[----:B------:R-:W-:Y:S01]  /*1110*/  USEL UR44, UR43, 0x1, UP0 ;  /* 0x000000012b2c7887 */ /* 0x000fe20008000000 */
[-C--:B---3--:R-:W-:Y:S01]  /*1120*/  SHF.L.U32 R7, R7, R90.reuse, RZ ;  /* 0x0000005a07077219 */ /* 0x088fe200000006ff */
[----:B------:R-:W-:Y:S01]  /*1130*/  IMAD R89, R89, -0x2, R6 ;  /* 0xfffffffe59597824 */ /* 0x000fe200078e0206 */
[----:B------:R-:W-:Y:S01]  /*1140*/  SHF.L.U32 R90, R9, R90, RZ ;  /* 0x0000005a095a7219 */ /* 0x000fe200000006ff */
[----:B------:R-:W-:Y:S01]  /*1150*/  IMAD.SHL.U32 R91, R3, 0x2, RZ ;  /* 0x00000002035b7824 */ /* 0x000fe200078e00ff */
[----:B------:R-:W-:Y:S01]  /*1160*/  SHF.R.U32.HI R92, RZ, 0x7, R92 ;  /* 0x00000007ff5c7819 */ /* 0x000fe2000001165c */
[----:B------:R-:W-:Y:S01]  /*1170*/  VIADD R95, R5, UR4 ;  /* 0x00000004055f7c36 */ /* 0x000fe20008000000 */
[----:B------:R-:W-:Y:S01]  /*1180*/  LOP3.LUT R94, RZ, R7, RZ, 0x33, !PT ;  /* 0x00000007ff5e7212 */ /* 0x000fe200078e33ff */
[----:B0-----:R-:W-:Y:S01]  /*1190*/  VIADD R93, R93, 0xffffffff ;  /* 0xffffffff5d5d7836 */ /* 0x001fe20000000000 */
[----:B------:R-:W-:Y:S01]  /*11a0*/  UIADD3 UR44, UR43, -UR44, URZ ;  /* 0x8000002c2b2c7290 */ /* 0x000fe2000fffe03f */
[----:B------:R-:W-:Y:S01]  /*11b0*/  IMAD.MOV.U32 R23, RZ, RZ, RZ ;  /* 0x000000ffff177224 */ /* 0x000fe200078e00ff */
[----:B------:R-:W-:Y:S01]  /*11c0*/  UMOV UR40, URZ ;  /* 0x0000003f00287c82 */ /* 0x000fe20008000000 */
[----:B------:R-:W-:-:S09]  /*11d0*/  UMOV UR41, URZ ;  /* 0x0000003f00297c82 */ /* 0x000fd20008000000 */
.L_x_162:
[----:B0-----:R-:W0:Y:S01]  /*11e0*/  SHFL.IDX PT, R0, R92, RZ, 0x1f ;  /* 0x00001fff5c007589 */ /* 0x001e2200000e0000 */
[----:B-1----:R-:W1:Y:S01]  /*11f0*/  S2UR UR7, SR_CgaCtaId ;  /* 0x00000000000779c3 */ /* 0x002e620000008800 */
[----:B------:R-:W-:Y:S01]  /*1200*/  UMOV UR6, 0x400 ;  /* 0x0000040000067882 */ /* 0x000fe20000000000 */
[----:B0-----:R-:W-:Y:S01]  /*1210*/  R2UR UR4, R0 ;  /* 0x00000000000472ca */ /* 0x001fe200000e0000 */
[----:B-1----:R-:W-:-:S12]  /*1220*/  ULEA UR6, UR7, UR6, 0x18 ;  /* 0x0000000607067291 */ /* 0x002fd8000f8ec03f */
[----:B------:R-:W-:-:S04]  /*1230*/  ULEA.HI UR5, UR4, UR4, URZ, 0x1 ;  /* 0x0000000404057291 */ /* 0x000fc8000f8f083f */
[----:B------:R-:W-:-:S04]  /*1240*/  ULOP3.LUT UR5, UR5, 0x7fffe, URZ, 0xc0, !UPT ;  /* 0x0007fffe05057892 */ /* 0x000fc8000f8ec03f */
[----:B------:R-:W-:-:S03]  /*1250*/  UIADD3 UR5, UR4, -UR5, URZ ;  /* 0x8000000504057290 */ /* 0x000fc6000fffe03f */
[----:B------:R-:W-:Y:S01]  /*1260*/  ULDC UR4, c[0x0][0x28c] ;  /* 0x0000a30000047ab9 */ /* 0x000fe20000000800 */
[----:B------:R-:W-:Y:S01]  /*1270*/  ULEA UR5, UR5, UR6, 0xd ;  /* 0x0000000605057291 */ /* 0x000fe2000f8e683f */
[----:B------:R-:W-:-:S03]  /*1280*/  ISETP.LT.AND P0, PT, RZ, UR4, PT ;  /* 0x00000004ff007c0c */ /* 0x000fc6000bf01270 */
[----:B------:R-:W-:-:S04]  /*1290*/  UIADD3 UR5, UR5, 0x180, URZ ;  /* 0x0000018005057890 */ /* 0x000fc8000fffe03f */
[----:B------:R-:W-:-:S04]  /*12a0*/  USHF.R.U32.HI UR5, URZ, 0x4, UR5 ;  /* 0x000000043f057899 */ /* 0x000fc80008011605 */
[----:B------:R-:W-:-:S04]  /*12b0*/  ULOP3.LUT UR5, UR5, 0x3fff, URZ, 0xc0, !UPT ;  /* 0x00003fff05057892 */ /* 0x000fc8000f8ec03f */
[----:B------:R-:W-:Y:S01]  /*12c0*/  ULOP3.LUT UR45, UR5, 0x10000, URZ, 0xfc, !UPT ;  /* 0x00010000052d7892 */ /* 0x000fe2000f8efc3f */
[----:B----4-:R-:W-:Y:S11]  /*12d0*/  @P0 BRA `(.L_x_13) ;  /* 0x0000000000400947 */ /* 0x010ff60003800000 */
[----:B------:R-:W-:Y:S01]  /*12e0*/  MOV R0, 0x0 ;  /* 0x0000000000007802 */ /* 0x000fe20000000f00 */
[----:B------:R-:W-:Y:S01]  /*12f0*/  ULDC.64 UR4, c[0x4][0x68] ;  /* 0x01001a0000047ab9 */ /* 0x000fe20000000a00 */
[----:B------:R-:W-:Y:S01]  /*1300*/  ULDC.64 UR6, c[0x4][0x8] ;  /* 0x0100020000067ab9 */ /* 0x000fe20000000a00 */
[----:B------:R-:W-:Y:S01]  /*1310*/  IMAD.U32 R4, RZ, RZ, UR4 ;  /* 0x00000004ff047e24 */ /* 0x000fe2000f8e00ff */
[----:B------:R0:W1:Y:S01]  /*1320*/  LDC.64 R14, c[0x4][R0] ;  /* 0x01000000000e7b82 */ /* 0x0000620000000a00 */
[----:B------:R-:W-:Y:S01]  /*1330*/  IMAD.U32 R5, RZ, RZ, UR5 ;  /* 0x00000005ff057e24 */ /* 0x000fe2000f8e00ff */
[----:B------:R-:W-:Y:S01]  /*1340*/  ULDC.64 UR4, c[0x4][0x70] ;  /* 0x01001c0000047ab9 */ /* 0x000fe20000000a00 */
[----:B------:R-:W-:Y:S02]  /*1350*/  IMAD.U32 R10, RZ, RZ, UR6 ;  /* 0x00000006ff0a7e24 */ /* 0x000fe4000f8e00ff */
[----:B------:R-:W-:Y:S02]  /*1360*/  IMAD.U32 R6, RZ, RZ, UR4 ;  /* 0x00000004ff067e24 */ /* 0x000fe4000f8e00ff */
[----:B------:R-:W-:-:S02]  /*1370*/  IMAD.U32 R7, RZ, RZ, UR5 ;  /* 0x00000005ff077e24 */ /* 0x000fc4000f8e00ff */
[----:B------:R-:W-:Y:S02]  /*1380*/  IMAD.U32 R11, RZ, RZ, UR7 ;  /* 0x00000007ff0b7e24 */ /* 0x000fe4000f8e00ff */
[----:B------:R-:W-:Y:S02]  /*1390*/  IMAD.MOV.U32 R8, RZ, RZ, 0x1e1 ;  /* 0x000001e1ff087424 */ /* 0x000fe400078e00ff */
[----:B------:R-:W-:Y:S02]  /*13a0*/  IMAD.MOV.U32 R12, RZ, RZ, 0x1 ;  /* 0x00000001ff0c7424 */ /* 0x000fe400078e00ff */
[----:B0-----:R-:W-:-:S07]  /*13b0*/  IMAD.MOV.U32 R13, RZ, RZ, RZ ;  /* 0x000000ffff0d7224 */ /* 0x001fce00078e00ff */
[----:B------:R-:W-:-:S07]  /*13c0*/  LEPC R20, `(.L_x_13) ;  /* 0x000000001014794e */ /* 0x000fce0000000000 */
[----:B-1---5:R-:W-:Y:S05]  /*13d0*/  CALL.ABS.NOINC R14 ;  /* 0x000000000e007343 */ /* 0x022fea0003c00000 */
.L_x_13:
[----:B------:R-:W-:-:S04]  /*13e0*/  LOP3.LUT R0, R18, 0x1, RZ, 0xfc, !PT ;  /* 0x0000000112007812 */ /* 0x000fc800078efcff */
[----:B------:R-:W-:-:S13]  /*13f0*/  ISETP.NE.AND P0, PT, R0, 0x3, PT ;  /* 0x000000030000780c */ /* 0x000fda0003f05270 */
[----:B------:R-:W-:Y:S05]  /*1400*/  @!P0 BRA `(.L_x_14) ;  /* 0x0000000000048947 */ /* 0x000fea0003800000 */
[----:B------:R-:W-:Y:S01]  /*1410*/  BPT.TRAP 0x1 ;  /* 0x000000040000795c */ /* 0x000fe20000300000 */
.L_x_14:
[----:B------:R-:W0:Y:S01]  /*1420*/  S2UR UR5, SR_CgaCtaId ;  /* 0x00000000000579c3 */ /* 0x000e220000008800 */
[----:B------:R-:W-:Y:S01]  /*1430*/  UMOV UR4, 0x400 ;  /* 0x0000040000047882 */ /* 0x000fe20000000000 */
[----:B------:R-:W-:Y:S02]  /*1440*/  IMAD.U32 R0, RZ, RZ, UR40 ;  /* 0x00000028ff007e24 */ /* 0x000fe4000f8e00ff */
[----:B------:R-:W-:-:S03]  /*1450*/  IMAD.U32 R3, RZ, RZ, UR41 ;  /* 0x00000029ff037e24 */ /* 0x000fc6000f8e00ff */
[----:B------:R-:W-:Y:S01]  /*1460*/  SHF.L.U32 R0, R0, 0x1f, RZ ;  /* 0x0000001f00007819 */ /* 0x000fe200000006ff */
[----:B0-----:R-:W-:-:S06]  /*1470*/  ULEA UR4, UR5, UR4, 0x18 ;  /* 0x0000000405047291 */ /* 0x001fcc000f8ec03f */
[----:B------:R-:W-:-:S04]  /*1480*/  IMAD.U32 R6, RZ, RZ, UR4 ;  /* 0x00000004ff067e24 */ /* 0x000fc8000f8e00ff */
[----:B------:R-:W-:-:S04]  /*1490*/  IMAD R3, R3, 0x8, R6 ;  /* 0x0000000803037824 */ /* 0x000fc800078e0206 */
[----:B------:R0:W1:Y:S01]  /*14a0*/  SYNCS.PHASECHK.TRANS64.TRYWAIT P1, [R3+URZ], R0 ;  /* 0x00000000030075a7 */ /* 0x000062000802017f */
[----:B------:R-:W-:Y:S05]  /*14b0*/  @!P0 BRA `(.L_x_15) ;  /* 0x0000000000048947 */ /* 0x000fea0003800000 */
[----:B------:R-:W-:Y:S01]  /*14c0*/  BPT.TRAP 0x1 ;  /* 0x000000040000795c */ /* 0x000fe20000300000 */
.L_x_15:
[----:B------:R-:W-:-:S05]  /*14d0*/  IMAD.U32 R4, RZ, RZ, UR44 ;  /* 0x0000002cff047e24 */ /* 0x000fca000f8e00ff */
[----:B------:R-:W-:Y:S01]  /*14e0*/  ISETP.GE.AND P2, PT, R4, 0x1, PT ;  /* 0x000000010400780c */ /* 0x000fe20003f46270 */
[----:B-1----:R-:W-:-:S12]  /*14f0*/  @P1 BRA `(.L_x_16) ;  /* 0x0000000000081947 */ /* 0x002fd80003800000 */
[----:B------:R-:W1:Y:S02]  /*1500*/  SYNCS.PHASECHK.TRANS64.TRYWAIT P1, [R3+URZ], R0 ;  /* 0x00000000030075a7 */ /* 0x000e64000802017f */
[----:B-1----:R-:W-:Y:S05]  /*1510*/  @!P1 BRA `(.L_x_17) ;  /* 0x0000005800889947 */ /* 0x002fea0003800000 */
.L_x_16:
[----:B------:R-:W-:Y:S05]  /*1520*/  WARPSYNC.ALL ;  /* 0x0000000000007948 */ /* 0x000fea0003800000 */
[----:B------:R-:W-:Y:S01]  /*1530*/  R2UR UR4, R6 ;  /* 0x00000000060472ca */ /* 0x000fe200000e0000 */
[----:B------:R-:W-:Y:S01]  /*1540*/  ULEA UR5, UR41, UR45, 0xa ;  /* 0x0000002d29057291 */ /* 0x000fe2000f8e503f */
[----:B------:R-:W-:Y:S01]  /*1550*/  WARPGROUP.ARRIVE ;  /* 0x00000000000079c5 */ /* 0x000fe20000000000 */
[----:B------:R-:W-:Y:S01]  /*1560*/  UMOV UR9, 0x40000040 ;  /* 0x4000004000097882 */ /* 0x000fe20000000000 */
[----:B------:R-:W-:-:S04]  /*1570*/  UMOV UR11, 0x40000040 ;  /* 0x40000040000b7882 */ /* 0x000fc80000000000 */
[----:B------:R-:W-:-:S05]  /*1580*/  UMOV UR8, UR5 ;  /* 0x0000000500087c82 */ /* 0x000fca0008000000 */
[----:B------:R-:W-:-:S04]  /*1590*/  UIADD3 UR4, UR4, 0x1c180, URZ ;  /* 0x0001c18004047890 */ /* 0x000fc8000fffe03f */
[----:B------:R-:W-:-:S04]  /*15a0*/  USHF.R.U32.HI UR4, URZ, 0x4, UR4 ;  /* 0x000000043f047899 */ /* 0x000fc80008011604 */
[----:B------:R-:W-:-:S04]  /*15b0*/  ULOP3.LUT UR4, UR4, 0x3fff, URZ, 0xc0, !UPT ;  /* 0x00003fff04047892 */ /* 0x000fc8000f8ec03f */
[----:B------:R-:W-:-:S04]  /*15c0*/  ULOP3.LUT UR4, UR4, 0x10000, URZ, 0xfc, !UPT ;  /* 0x0001000004047892 */ /* 0x000fc8000f8efc3f */
[----:B------:R-:W-:-:S07]  /*15d0*/  ULEA UR6, UR41, UR4, 0xa ;  /* 0x0000000429067291 */ /* 0x000fce000f8e503f */
[----:B------:R-:W-:Y:S02]  /*15e0*/  UMOV UR10, UR6 ;  /* 0x00000006000a7c82 */ /* 0x000fe40008000000 */
[----:B------:R-:W-:Y:S01]  /*15f0*/  IGMMA.64x128x32.S8.S8 R24, gdesc[UR8], RZ, !UPT, gsb0 ;  /* 0x03600000081879f1 */ /* 0x000fe2000c0410ff */
[----:B------:R-:W-:Y:S02]  /*1600*/  UIADD3 UR8, UR5, 0x2, URZ ;  /* 0x0000000205087890 */ /* 0x000fe4000fffe03f */
[----:B------:R-:W-:Y:S01]  /*1610*/  UIADD3 UR10, UR6, 0x2, URZ ;  /* 0x00000002060a7890 */ /* 0x000fe2000fffe03f */
[----:B------:R-:W-:Y:S01]  /*1620*/  UMOV UR9, 0x40000040 ;  /* 0x4000004000097882 */ /* 0x000fe20000000000 */
[----:B------:R-:W-:Y:S01]  /*1630*/  UMOV UR11, 0x40000040 ;  /* 0x40000040000b7882 */ /* 0x000fe20000000000 */
[----:B------:R-:W-:Y:S02]  /*1640*/  WARPGROUP.DEPBAR.LE gsb0, 0x0 ;  /* 0x00008000000079c5 */ /* 0x000fe40000010000 */
[----:B------:R-:W-:-:S06]  /*1650*/  WARPGROUP.ARRIVE ;  /* 0x00000000000079c5 */ /* 0x000fcc0000000000 */
[----:B------:R-:W-:Y:S01]  /*1660*/  IGMMA.64x128x32.S8.S8 R24, gdesc[UR8], R24, gsb0 ;  /* 0x03600000081879f1 */ /* 0x000fe20008041018 */
        /* <DEDUP_REMOVED lines=13> */
[----:B------:R-:W-:Y:S03]  /*1740*/  IGMMA.64x128x32.S8.S8 R24, gdesc[UR8], R24, gsb0 ;  /* 0x03600000081879f1 */ /* 0x000fe60008041018 */
[----:B------:R-:W-:Y:S02]  /*1750*/  WARPGROUP.DEPBAR.LE gsb0, 0x0 ;  /* 0x00008000000079c5 */ /* 0x000fe40000010000 */
[----:B------:R-:W-:Y:S05]  /*1760*/  @!P2 BRA `(.L_x_18) ;  /* 0x000000040024a947 */ /* 0x000fea0003800000 */
[----:B------:R-:W-:Y:S01]  /*1770*/  UIADD3 UR5, UR41, 0x1, URZ ;  /* 0x0000000129057890 */ /* 0x000fe2000fffe03f */
[----:B01----:R-:W-:Y:S02]  /*1780*/  IMAD.U32 R0, RZ, RZ, UR44 ;  /* 0x0000002cff007e24 */ /* 0x003fe4000f8e00ff */
[----:B------:R-:W-:Y:S01]  /*1790*/  IMAD.U32 R3, RZ, RZ, UR41 ;  /* 0x00000029ff037e24 */ /* 0x000fe2000f8e00ff */
[----:B------:R-:W-:-:S04]  /*17a0*/  UISETP.NE.AND UP0, UPT, UR5, 0x7, UPT ;  /* 0x000000070500788c */ /* 0x000fc8000bf05270 */
[----:B------:R-:W-:Y:S02]  /*17b0*/  USEL UR6, URZ, 0x1, UP0 ;  /* 0x000000013f067887 */ /* 0x000fe40008000000 */
[----:B------:R-:W-:Y:S02]  /*17c0*/  USEL UR5, UR5, URZ, UP0 ;  /* 0x0000003f05057287 */ /* 0x000fe40008000000 */
[----:B------:R-:W-:-:S06]  /*17d0*/  ULOP3.LUT UR6, UR40, UR6, URZ, 0x3c, !UPT ;  /* 0x0000000628067292 */ /* 0x000fcc000f8e3c3f */
[----:B------:R-:W-:-:S07]  /*17e0*/  IMAD.U32 R7, RZ, RZ, UR6 ;  /* 0x00000006ff077e24 */ /* 0x000fce000f8e00ff */
.L_x_25:
[----:B0-----:R-:W-:Y:S05]  /*17f0*/  @!P0 BRA `(.L_x_19) ;  /* 0x0000000000048947 */ /* 0x001fea0003800000 */
[----:B------:R-:W-:Y:S01]  /*1800*/  BPT.TRAP 0x1 ;  /* 0x000000040000795c */ /* 0x000fe20000300000 */
.L_x_19:
[----:B------:R-:W0:Y:S01]  /*1810*/  S2UR UR7, SR_CgaCtaId ;  /* 0x00000000000779c3 */ /* 0x000e220000008800 */
[----:B------:R-:W-:Y:S01]  /*1820*/  UMOV UR6, 0x400 ;  /* 0x0000040000067882 */ /* 0x000fe20000000000 */
[----:B------:R-:W-:Y:S01]  /*1830*/  IMAD.U32 R5, RZ, RZ, UR5 ;  /* 0x00000005ff057e24 */ /* 0x000fe2000f8e00ff */
[----:B------:R-:W-:Y:S01]  /*1840*/  SHF.L.U32 R4, R7, 0x1f, RZ ;  /* 0x0000001f07047819 */ /* 0x000fe200000006ff */
[----:B0-----:R-:W-:-:S06]  /*1850*/  ULEA UR6, UR7, UR6, 0x18 ;  /* 0x0000000607067291 */ /* 0x001fcc000f8ec03f */
[----:B------:R-:W-:-:S04]  /*1860*/  IMAD.U32 R6, RZ, RZ, UR6 ;  /* 0x00000006ff067e24 */ /* 0x000fc8000f8e00ff */
[----:B------:R-:W-:-:S04]  /*1870*/  IMAD R5, R5, 0x8, R6 ;  /* 0x0000000805057824 */ /* 0x000fc800078e0206 */
[----:B------:R0:W1:Y:S01]  /*1880*/  SYNCS.PHASECHK.TRANS64.TRYWAIT P1, [R5+URZ], R4 ;  /* 0x00000004050075a7 */ /* 0x000062000802017f */
[----:B------:R-:W-:Y:S05]  /*1890*/  @!P0 BRA `(.L_x_20) ;  /* 0x0000000000048947 */ /* 0x000fea0003800000 */
[----:B------:R-:W-:Y:S01]  /*18a0*/  BPT.TRAP 0x1 ;  /* 0x000000040000795c */ /* 0x000fe20000300000 */
.L_x_20:
[----:B-1----:R-:W-:Y:S05]  /*18b0*/  @P1 BRA `(.L_x_21) ;  /* 0x0000000000081947 */ /* 0x002fea0003800000 */
[----:B------:R-:W1:Y:S02]  /*18c0*/  SYNCS.PHASECHK.TRANS64.TRYWAIT P1, [R5+URZ], R4 ;  /* 0x00000004050075a7 */ /* 0x000e64000802017f */
[----:B-1----:R-:W-:Y:S05]  /*18d0*/  @!P1 BRA `(.L_x_22) ;  /* 0x0000005400ac9947 */ /* 0x002fea0003800000 */
.L_x_21:
[----:B------:R-:W-:Y:S01]  /*18e0*/  ULEA UR6, UR5, UR45, 0xa ;  /* 0x0000002d05067291 */ /* 0x000fe2000f8e503f */
[----:B------:R-:W-:Y:S01]  /*18f0*/  WARPGROUP.ARRIVE ;  /* 0x00000000000079c5 */ /* 0x000fe20000000000 */
[----:B------:R-:W-:Y:S01]  /*1900*/  ULEA UR7, UR5, UR4, 0xa ;  /* 0x0000000405077291 */ /* 0x000fe2000f8e503f */
[----:B------:R-:W-:Y:S01]  /*1910*/  UMOV UR9, 0x40000040 ;  /* 0x4000004000097882 */ /* 0x000fe20000000000 */
[----:B------:R-:W-:-:S03]  /*1920*/  UMOV UR11, 0x40000040 ;  /* 0x40000040000b7882 */ /* 0x000fc60000000000 */
[----:B------:R-:W-:Y:S02]  /*1930*/  UMOV UR8, UR6 ;  /* 0x0000000600087c82 */ /* 0x000fe40008000000 */
[----:B------:R-:W-:Y:S02]  /*1940*/  UMOV UR10, UR7 ;  /* 0x00000007000a7c82 */ /* 0x000fe40008000000 */
[----:B------:R-:W-:Y:S01]  /*1950*/  IGMMA.64x128x32.S8.S8 R24, gdesc[UR8], R24, gsb0 ;  /* 0x03600000081879f1 */ /* 0x000fe20008041018 */
[----:B------:R-:W-:Y:S02]  /*1960*/  UIADD3 UR8, UR6, 0x2, URZ ;  /* 0x0000000206087890 */ /* 0x000fe4000fffe03f */
[----:B------:R-:W-:Y:S01]  /*1970*/  UIADD3 UR10, UR7, 0x2, URZ ;  /* 0x00000002070a7890 */ /* 0x000fe2000fffe03f */
[----:B------:R-:W-:Y:S01]  /*1980*/  UMOV UR9, 0x40000040 ;  /* 0x4000004000097882 */ /* 0x000fe20000000000 */
[----:B------:R-:W-:Y:S01]  /*1990*/  UMOV UR11, 0x40000040 ;  /* 0x40000040000b7882 */ /* 0x000fe20000000000 */
[----:B------:R-:W-:-:S02]  /*19a0*/  WARPGROUP.DEPBAR.LE gsb0, 0x0 ;  /* 0x00008000000079c5 */ /* 0x000fc40000010000 */
        /* <DEDUP_REMOVED lines=18> */
[----:B------:R-:W-:Y:S01]  /*1ad0*/  BPT.TRAP 0x1 ;  /* 0x000000040000795c */ /* 0x000fe20000300000 */
.L_x_23:
[----:B01----:R-:W-:Y:S01]  /*1ae0*/  IMAD R4, R3, 0x8, R6 ;  /* 0x0000000803047824 */ /* 0x003fe200078e0206 */
[----:B------:R-:W-:-:S03]  /*1af0*/  ISETP.GT.U32.AND P1, PT, R18, 0x1, PT ;  /* 0x000000011200780c */ /* 0x000fc60003f24070 */
[----:B------:R-:W-:-:S05]  /*1b00*/  VIADD R4, R4, 0x38 ;  /* 0x0000003804047836 */ /* 0x000fca0000000000 */
[----:B------:R-:W-:-:S04]  /*1b10*/  PRMT R4, RZ, 0x654, R4 ;  /* 0x00000654ff047816 */ /* 0x000fc80000000004 */
[----:B------:R0:W-:Y:S01]  /*1b20*/  SYNCS.ARRIVE.TRANS64.RED.A1T0 RZ, [R4+URZ], RZ ;  /* 0x000000ff04ff79a7 */ /* 0x0001e2000810043f */
[----:B------:R-:W-:Y:S05]  /*1b30*/  @P1 BRA `(.L_x_24) ;  /* 0x0000000000041947 */ /* 0x000fea0003800000 */
[----:B------:R-:W-:Y:S01]  /*1b40*/  BPT.TRAP 0x1 ;  /* 0x000000040000795c */ /* 0x000fe20000300000 */
.L_x_24:
[----:B------:R-:W-:Y:S01]  /*1b50*/  UIADD3 UR5, UR5, 0x1, URZ ;  /* 0x0000000105057890 */ /* 0x000fe2000fffe03f */
[C---:B------:R-:W-:Y:S01]  /*1b60*/  ISETP.GT.AND P2, PT, R0.reuse, 0x1, PT ;  /* 0x000000010000780c */ /* 0x040fe20003f44270 */
[----:B------:R-:W-:Y:S02]  /*1b70*/  VIADD R3, R3, 0x1 ;  /* 0x0000000103037836 */ /* 0x000fe40000000000 */
[----:B------:R-:W-:Y:S01]  /*1b80*/  UISETP.NE.AND UP0, UPT, UR5, 0x7, UPT ;  /* 0x000000070500788c */ /* 0x000fe2000bf05270 */
[----:B------:R-:W-:Y:S02]  /*1b90*/  VIADD R0, R0, 0xffffffff ;  /* 0xffffffff00007836 */ /* 0x000fe40000000000 */
[C---:B------:R-:W-:Y:S01]  /*1ba0*/  ISETP.NE.AND P1, PT, R3.reuse, 0x7, PT ;  /* 0x000000070300780c */ /* 0x040fe20003f25270 */
[----:B------:R-:W-:Y:S02]  /*1bb0*/  USEL UR6, URZ, 0x1, UP0 ;  /* 0x000000013f067887 */ /* 0x000fe40008000000 */
[----:B------:R-:W-:Y:S01]  /*1bc0*/  USEL UR5, UR5, URZ, UP0 ;  /* 0x0000003f05057287 */ /* 0x000fe20008000000 */
[----:B------:R-:W-:-:S03]  /*1bd0*/  SEL R3, R3, RZ, P1 ;  /* 0x000000ff03037207 */ /* 0x000fc60000800000 */
[----:B------:R-:W-:Y:S01]  /*1be0*/  LOP3.LUT R7, R7, UR6, RZ, 0x3c, !PT ;  /* 0x0000000607077c12 */ /* 0x000fe2000f8e3cff */
[----:B------:R-:W-:Y:S07]  /*1bf0*/  @P2 BRA `(.L_x_25) ;  /* 0xfffffff800fc2947 */ /* 0x000fee000383ffff */
.L_x_18:
[----:B01----:R-:W0:Y:S02]  /*1c00*/  LDC R0, c[0x0][0x28c] ;  /* 0x0000a300ff007b82 */ /* 0x003e240000000800 */
[----:B0-----:R-:W-:-:S13]  /*1c10*/  ISETP.GE.AND P1, PT, R0, 0x1, PT ;  /* 0x000000010000780c */ /* 0x001fda0003f26270 */
[----:B------:R-:W-:Y:S05]  /*1c20*/  @!P1 BRA `(.L_x_26) ;  /* 0x0000000000409947 */ /* 0x000fea0003800000 */
[----:B------:R-:W-:Y:S05]  /*1c30*/  @!P0 BRA `(.L_x_27) ;  /* 0x0000000000048947 */ /* 0x000fea0003800000 */
[----:B------:R-:W-:Y:S01]  /*1c40*/  BPT.TRAP 0x1 ;  /* 0x000000040000795c */ /* 0x000fe20000300000 */
.L_x_27:
[----:B------:R-:W-:Y:S01]  /*1c50*/  UIADD3 UR6, UR44, UR41, URZ ;  /* 0x000000292c067290 */ /* 0x000fe2000fffe03f */
[----:B------:R-:W-:-:S03]  /*1c60*/  ISETP.GT.U32.AND P0, PT, R18, 0x1, PT ;  /* 0x000000011200780c */ /* 0x000fc60003f04070 */
[----:B------:R-:W-:-:S04]  /*1c70*/  UIMAD.WIDE.U32 UR4, UR6, 0x24924925, URZ ;  /* 0x24924925060478a5 */ /* 0x000fc8000f8e003f */
[----:B------:R-:W-:-:S04]  /*1c80*/  UIADD3 UR4, UR6, -UR5, URZ ;  /* 0x8000000506047290 */ /* 0x000fc8000fffe03f */
[----:B------:R-:W-:-:S04]  /*1c90*/  ULEA.HI UR4, UR4, UR5, URZ, 0x1f ;  /* 0x0000000504047291 */ /* 0x000fc8000f8ff83f */
[----:B------:R-:W-:-:S04]  /*1ca0*/  USHF.R.U32.HI UR4, URZ, 0x2, UR4 ;  /* 0x000000023f047899 */ /* 0x000fc80008011604 */
[----:B------:R-:W-:-:S06]  /*1cb0*/  UIMAD UR4, UR4, -0x7, UR6 ;  /* 0xfffffff9040478a4 */ /* 0x000fcc000f8e0206 */
[----:B------:R-:W-:-:S04]  /*1cc0*/  IMAD.U32 R3, RZ, RZ, UR4 ;  /* 0x00000004ff037e24 */ /* 0x000fc8000f8e00ff */
[----:B------:R-:W-:-:S04]  /*1cd0*/  IMAD R0, R3, 0x8, R6 ;  /* 0x0000000803007824 */ /* 0x000fc800078e0206 */
[----:B------:R-:W-:-:S05]  /*1ce0*/  VIADD R0, R0, 0x38 ;  /* 0x0000003800007836 */ /* 0x000fca0000000000 */
[----:B------:R-:W-:-:S04]  /*1cf0*/  PRMT R0, RZ, 0x654, R0 ;  /* 0x00000654ff007816 */ /* 0x000fc80000000000 */
[----:B------:R0:W-:Y:S01]  /*1d00*/  SYNCS.ARRIVE.TRANS64.RED.A1T0 RZ, [R0+URZ], RZ ;  /* 0x000000ff00ff79a7 */ /* 0x0001e2000810043f */
[----:B------:R-:W-:Y:S05]  /*1d10*/  @P0 BRA `(.L_x_26) ;  /* 0x0000000000040947 */ /* 0x000fea0003800000 */
[----:B------:R-:W-:Y:S01]  /*1d20*/  BPT.TRAP 0x1 ;  /* 0x000000040000795c */ /* 0x000fe20000300000 */
.L_x_26:
[----:B------:R-:W-:Y:S01]  /*1d30*/  UISETP.GE.U32.AND UP1, UPT, UR43, 0x7, UPT ;  /* 0x000000072b00788c */ /* 0x000fe2000bf26070 */
[----:B------:R-:W-:Y:S01]  /*1d40*/  IMAD.SHL.U32 R98, R98, 0x80, RZ ;  /* 0x0000008062627824 */ /* 0x000fe200078e00ff */
[----:B------:R-:W-:Y:S01]  /*1d50*/  UIADD3 UR41, UR43, UR41, URZ ;  /* 0x000000292b297290 */ /* 0x000fe2000fffe03f */
[----:B------:R-:W-:Y:S01]  /*1d60*/  IMAD.SHL.U32 R10, R99, 0x80, RZ ;  /* 0x00000080630a7824 */ /* 0x000fe200078e00ff */
[----:B------:R-:W-:Y:S01]  /*1d70*/  ULDC UR7, c[0x0][0x288] ;  /* 0x0000a20000077ab9 */ /* 0x000fe20000000800 */
[----:B0-----:R-:W-:Y:S01]  /*1d80*/  IMAD.MOV.U32 R0, RZ, RZ, -0x1 ;  /* 0xffffffffff007424 */ /* 0x001fe200078e00ff */
[----:B------:R-:W-:Y:S01]  /*1d90*/  UISETP.GT.U32.AND UP0, UPT, UR41, 0x6, UPT ;  /* 0x000000062900788c */ /* 0x000fe2000bf04070 */
[----:B------:R-:W-:-:S03]  /*1da0*/  ISETP.GE.AND P0, PT, R98, UR7, PT ;  /* 0x0000000762007c0c */ /* 0x000fc6000bf06270 */
[----:B------:R-:W-:Y:S02]  /*1db0*/  UISETP.LT.U32.AND UP0, UPT, UR43, 0x7, UP0 ;  /* 0x000000072b00788c */ /* 0x000fe40008701070 */
[----:B------:R-:W-:Y:S02]  /*1dc0*/  @UP1 UIMAD.WIDE.U32 UR4, UR41, 0x24924925, URZ ;  /* 0x24924925290418a5 */ /* 0x000fe4000f8e003f */
[----:B------:R-:W-:Y:S02]  /*1dd0*/  USEL UR6, URZ, 0x1, !UP0 ;  /* 0x000000013f067887 */ /* 0x000fe4000c000000 */
[----:B------:R-:W-:Y:S02]  /*1de0*/  @UP1 UIADD3 UR4, UR41, -UR5, URZ ;  /* 0x8000000529041290 */ /* 0x000fe4000fffe03f */
[----:B------:R-:W-:Y:S02]  /*1df0*/  ULOP3.LUT UR40, UR40, UR6, URZ, 0x3c, !UPT ;  /* 0x0000000628287292 */ /* 0x000fe4000f8e3c3f */
[----:B------:R-:W-:-:S03]  /*1e00*/  @UP1 ULEA.HI UR4, UR4, UR5, URZ, 0x1f ;  /* 0x0000000504041291 */ /* 0x000fc6000f8ff83f */
[----:B------:R-:W-:Y:S01]  /*1e10*/  ULDC UR5, c[0x0][0x284] ;  /* 0x0000a10000057ab9 */ /* 0x000fe20000000800 */
[----:B------:R-:W-:Y:S01]  /*1e20*/  @UP1 USHF.R.U32.HI UR4, URZ, 0x2, UR4 ;  /* 0x000000023f041899 */ /* 0x000fe20008011604 */
[----:B------:R-:W-:-:S03]  /*1e30*/  ISETP.GE.OR P0, PT, R10, UR5, P0 ;  /* 0x000000050a007c0c */ /* 0x000fc60008706670 */
[----:B------:R-:W-:-:S10]  /*1e40*/  @UP1 ULOP3.LUT UR40, UR40, 0x1, UR4, 0x78, !UPT ;  /* 0x0000000128281892 */ /* 0x000fd4000f8e7804 */
[----:B------:R-:W-:Y:S05]  /*1e50*/  @P0 BRA `(.L_x_28) ;  /* 0x0000003000c80947 */ /* 0x000fea0003800000 */
[----:B------:R-:W0:Y:S01]  /*1e60*/  LDC.64 R12, c[0x0][0x5c8] ;  /* 0x00017200ff0c7b82 */ /* 0x000e220000000a00 */
[----:B------:R-:W-:Y:S01]  /*1e70*/  SHF.R.S32.HI R11, RZ, 0x1f, R97 ;  /* 0x0000001fff0b7819 */ /* 0x000fe20000011461 */
[----:B------:R-:W-:Y:S01]  /*1e80*/  ULDC.64 UR4, c[0x0][0x5d0] ;  /* 0x0001740000047ab9 */ /* 0x000fe20000000a00 */
[----:B------:R-:W-:Y:S01]  /*1e90*/  LOP3.LUT R8, R98, 0x6, R91, 0xf8, !PT ;  /* 0x0000000662087812 */ /* 0x000fe200078ef85b */
[----:B------:R-:W-:Y:S01]  /*1ea0*/  IMAD.WIDE R14, R99, 0x80, R22 ;  /* 0x00000080630e7825 */ /* 0x000fe200078e0216 */
[----:B------:R-:W-:Y:S02]  /*1eb0*/  BSSY B0, `(.L_x_28) ;  /* 0x000032c000007945 */ /* 0x000fe40003800000 */
[----:B------:R-:W-:Y:S01]  /*1ec0*/  SHF.R.S32.HI R9, RZ, 0x1f, R8 ;  /* 0x0000001fff097819 */ /* 0x000fe20000011408 */
[----:B------:R-:W-:Y:S02]  /*1ed0*/  IMAD R4, R11, UR4, RZ ;  /* 0x000000040b047c24 */ /* 0x000fe4000f8e02ff */
[----:B------:R-:W-:-:S02]  /*1ee0*/  IMAD.IADD R102, R95, 0x1, -R10 ;  /* 0x000000015f667824 */ /* 0x000fc400078e0a0a */
[C---:B------:R-:W-:Y:S02]  /*1ef0*/  IMAD R3, R97.reuse, UR5, R4 ;  /* 0x0000000561037c24 */ /* 0x040fe4000f8e0204 */
[----:B------:R-:W-:Y:S01]  /*1f00*/  IMAD.WIDE.U32 R4, R97, UR4, R8 ;  /* 0x0000000461047c25 */ /* 0x000fe2000f8e0008 */
[----:B------:R-:W-:-:S03]  /*1f10*/  ULDC.64 UR4, c[0x0][0x5c0] ;  /* 0x0001700000047ab9 */ /* 0x000fc60000000a00 */
[----:B------:R-:W-:Y:S02]  /*1f20*/  IMAD.IADD R5, R5, 0x1, R3 ;  /* 0x0000000105057824 */ /* 0x000fe400078e0203 */
[-C--:B0-----:R-:W-:Y:S02]  /*1f30*/  IMAD R3, R15, R12.reuse, RZ ;  /* 0x0000000c0f037224 */ /* 0x081fe400078e02ff */
[----:B------:R-:W-:-:S04]  /*1f40*/  IMAD.WIDE.U32 R4, R14, R12, R4 ;  /* 0x0000000c0e047225 */ /* 0x000fc800078e0004 */
[----:B------:R-:W-:Y:S01]  /*1f50*/  IMAD R3, R14, R13, R3 ;  /* 0x0000000d0e037224 */ /* 0x000fe200078e0203 */
[----:B------:R-:W-:-:S04]  /*1f60*/  IADD3 R4, P0, R4, UR4, RZ ;  /* 0x0000000404047c10 */ /* 0x000fc8000ff1e0ff */
[----:B------:R-:W-:Y:S01]  /*1f70*/  IADD3.X R5, R5, UR5, R3, P0, !PT ;  /* 0x0000000505057c10 */ /* 0x000fe200087fe403 */
[----:B------:R-:W-:Y:S01]  /*1f80*/  IMAD.IADD R3, R89, 0x1, -R98 ;  /* 0x0000000159037824 */ /* 0x000fe200078e0a62 */
[----:B-----5:R-:W-:Y:S02]  /*1f90*/  ISETP.NE.AND P0, PT, R88, RZ, PT ;  /* 0x000000ff5800720c */ /* 0x020fe40003f05270 */
[----:B------:R-:W-:-:S04]  /*1fa0*/  LEA R6, P1, R12, R4, 0x3 ;  /* 0x000000040c067211 */ /* 0x000fc800078218ff */
[----:B------:R-:W-:-:S07]  /*1fb0*/  LEA.HI.X R7, R12, R5, R13, 0x3, P1 ;  /* 0x000000050c077211 */ /* 0x000fce00008f1c0d */
[----:B------:R-:W-:Y:S05]  /*1fc0*/  @!P0 BRA `(.L_x_29) ;  /* 0x0000002400608947 */ /* 0x000fea0003800000 */
[----:B------:R-:W0:Y:S01]  /*1fd0*/  LDC.64 R98, c[0x0][0x5b0] ;  /* 0x00016c00ff627b82 */ /* 0x000e220000000a00 */
[----:B------:R-:W-:Y:S01]  /*1fe0*/  ULDC.64 UR4, c[0x0][0x5b8] ;  /* 0x00016e0000047ab9 */ /* 0x000fe20000000a00 */
[----:B------:R-:W-:Y:S01]  /*1ff0*/  ISETP.GE.AND P1, PT, R102, 0x1, PT ;  /* 0x000000016600780c */ /* 0x000fe20003f26270 */
[----:B------:R-:W-:Y:S01]  /*2000*/  IMAD R10, R11, UR4, RZ ;  /* 0x000000040b0a7c24 */ /* 0x000fe2000f8e02ff */
[----:B------:R-:W-:Y:S01]  /*2010*/  BSSY B1, `(.L_x_30) ;  /* 0x000000e000017945 */ /* 0x000fe20003800000 */
[----:B------:R-:W-:Y:S01]  /*2020*/  IMAD.WIDE.U32 R20, R97, UR4, R8 ;  /* 0x0000000461147c25 */ /* 0x000fe2000f8e0008 */
[----:B------:R-:W-:Y:S02]  /*2030*/  ISETP.LT.OR P5, PT, R3, 0x1, !P1 ;  /* 0x000000010300780c */ /* 0x000fe40004fa1670 */
[----:B------:R-:W1:Y:S01]  /*2040*/  LDC.64 R100, c[0x0][0x5a8] ;  /* 0x00016a00ff647b82 */ /* 0x000e620000000a00 */
[----:B------:R-:W-:Y:S02]  /*2050*/  IMAD R13, R97, UR5, R10 ;  /* 0x00000005610d7c24 */ /* 0x000fe4000f8e020a */
[----:B------:R-:W-:-:S02]  /*2060*/  IMAD.MOV.U32 R12, RZ, RZ, R20 ;  /* 0x000000ffff0c7224 */ /* 0x000fc400078e0014 */
[----:B------:R-:W-:Y:S02]  /*2070*/  IMAD.IADD R13, R21, 0x1, R13 ;  /* 0x00000001150d7824 */ /* 0x000fe400078e020d */
[-C--:B0-----:R-:W-:Y:S02]  /*2080*/  IMAD R10, R15, R98.reuse, RZ ;  /* 0x000000620f0a7224 */ /* 0x081fe400078e02ff */
[----:B------:R-:W-:-:S04]  /*2090*/  IMAD.WIDE.U32 R8, R14, R98, R12 ;  /* 0x000000620e087225 */ /* 0x000fc800078e000c */
[----:B------:R-:W-:Y:S01]  /*20a0*/  IMAD R97, R14, R99, R10 ;  /* 0x000000630e617224 */ /* 0x000fe200078e020a */
[----:B-1----:R-:W-:-:S04]  /*20b0*/  IADD3 R8, P0, R8, R100, RZ ;  /* 0x0000006408087210 */ /* 0x002fc80007f1e0ff */
[----:B------:R-:W-:Y:S01]  /*20c0*/  IADD3.X R9, R101, R9, R97, P0, !PT ;  /* 0x0000000965097210 */ /* 0x000fe200007fe461 */
[----:B------:R-:W-:Y:S08]  /*20d0*/  @P5 BRA `(.L_x_31) ;  /* 0x0000000000045947 */ /* 0x000ff00003800000 */
[----:B------:R0:W5:Y:S02]  /*20e0*/  LDG.E.U8 R96, desc[UR38][R8.64] ;  /* 0x0000002608607981 */ /* 0x000164000c1e1100 */
.L_x_31:
[----:B------:R-:W-:Y:S05]  /*20f0*/  BSYNC B1 ;  /* 0x0000000000017941 */ /* 0x000fea0003800000 */
.L_x_30:
[----:B-----5:R-:W-:Y:S01]  /*2100*/  LOP3.LUT R15, R96, 0xffff, RZ, 0xc0, !PT ;  /* 0x0000ffff600f7812 */ /* 0x020fe200078ec0ff */
[C---:B------:R-:W-:Y:S01]  /*2110*/  IMAD.SHL.U32 R10, R98.reuse, 0x8, RZ ;  /* 0x00000008620a7824 */ /* 0x040fe200078e00ff */
[----:B------:R-:W-:Y:S01]  /*2120*/  SHF.L.U64.HI R11, R98, 0x3, R99 ;  /* 0x00000003620b7819 */ /* 0x000fe20000010263 */
[----:B------:R-:W-:Y:S01]  /*2130*/  BSSY B1, `(.L_x_32) ;  /* 0x000000e000017945 */ /* 0x000fe20003800000 */
[----:B------:R-:W-:Y:S02]  /*2140*/  PRMT R15, R15, 0x8880, RZ ;  /* 0x000088800f0f7816 */ /* 0x000fe400000000ff */
[----:B------:R-:W-:Y:S01]  /*2150*/  ISETP.LT.OR P2, PT, R3, 0x2, !P1 ;  /* 0x000000020300780c */ /* 0x000fe20004f41670 */
[----:B------:R-:W-:Y:S01]  /*2160*/  IMAD.WIDE.U32 R10, R14, R98, R10 ;  /* 0x000000620e0a7225 */ /* 0x000fe200078e000a */
[----:B------:R-:W-:-:S03]  /*2170*/  ISETP.GE.AND P0, PT, R102, 0x9, PT ;  /* 0x000000096600780c */ /* 0x000fc60003f06270 */
[----:B------:R-:W-:Y:S01]  /*2180*/  IMAD R14, R15, R88, RZ ;  /* 0x000000580f0e7224 */ /* 0x000fe200078e02ff */
[----:B------:R-:W-:Y:S01]  /*2190*/  IADD3 R10, P3, P4, R20, R100, R10 ;  /* 0x00000064140a7210 */ /* 0x000fe20007c7e00a */
[----:B------:R-:W-:Y:S02]  /*21a0*/  IMAD.IADD R20, R97, 0x1, R11 ;  /* 0x0000000161147824 */ /* 0x000fe400078e020b */
[----:B------:R-:W-:-:S05]  /*21b0*/  @!P5 IMAD R15, R24, R19, R14 ;  /* 0x00000013180fd224 */ /* 0x000fca00078e020e */
[----:B------:R1:W-:Y:S01]  /*21c0*/  @!P5 STG.E.U8 desc[UR38][R4.64], R15 ;  /* 0x0000000f0400d986 */ /* 0x0003e2000c101126 */
[----:B------:R-:W-:Y:S05]  /*21d0*/  @P2 BRA `(.L_x_33) ;  /* 0x00000000000c2947 */ /* 0x000fea0003800000 */
[----:B------:R-:W1:Y:S02]  /*21e0*/  LDG.E.U8 R96, desc[UR38][R8.64+0x1] ;  /* 0x0000012608607981 */ /* 0x000e64000c1e1100 */
[----:B-1----:R-:W-:-:S05]  /*21f0*/  PRMT R15, R96, 0x8880, RZ ;  /* 0x00008880600f7816 */ /* 0x002fca00000000ff */
[----:B------:R-:W-:-:S07]  /*2200*/  IMAD R14, R15, R88, RZ ;  /* 0x000000580f0e7224 */ /* 0x000fce00078e02ff */
.L_x_33:
[----:B------:R-:W-:Y:S05]  /*2210*/  BSYNC B1 ;  /* 0x0000000000017941 */ /* 0x000fea0003800000 */
.L_x_32:
[----:B------:R-:W-:Y:S01]  /*2220*/  ISETP.LT.OR P5, PT, R3, 0x1, !P0 ;  /* 0x000000010300780c */ /* 0x000fe200047a1670 */
[----:B------:R-:W-:Y:S01]  /*2230*/  @!P2 IMAD R25, R25, R19, R14 ;  /* 0x000000131919a224 */ /* 0x000fe200078e020e */
[----:B------:R-:W-:Y:S01]  /*2240*/  BSSY B1, `(.L_x_34) ;  /* 0x000000a000017945 */ /* 0x000fe20003800000 */
[----:B------:R-:W-:Y:S02]  /*2250*/  IADD3.X R11, R13, R101, R20, P3, P4 ;  /* 0x000000650d0b7210 */ /* 0x000fe40001fe8414 */
[C---:B------:R-:W-:Y:S01]  /*2260*/  ISETP.LT.OR P3, PT, R3.reuse, 0x2, !P0 ;  /* 0x000000020300780c */ /* 0x040fe20004761670 */
[----:B------:R2:W-:Y:S01]  /*2270*/  @!P2 STG.E.U8 desc[UR38][R4.64+0x1], R25 ;  /* 0x000001190400a986 */ /* 0x0005e2000c101126 */
[C---:B------:R-:W-:Y:S02]  /*2280*/  ISETP.LT.OR P4, PT, R3.reuse, 0x9, !P1 ;  /* 0x000000090300780c */ /* 0x040fe40004f81670 */
[----:B------:R-:W-:-:S04]  /*2290*/  ISETP.LT.OR P2, PT, R3, 0xa, !P1 ;  /* 0x0000000a0300780c */ /* 0x000fc80004f41670 */
[----:B------:R-:W-:Y:S09]  /*22a0*/  @P5 BRA `(.L_x_35) ;  /* 0x00000000000c5947 */ /* 0x000ff20003800000 */
[----:B------:R-:W3:Y:S02]  /*22b0*/  LDG.E.U8 R96, desc[UR38][R10.64] ;  /* 0x000000260a607981 */ /* 0x000ee4000c1e1100 */
[----:B---3--:R-:W-:-:S05]  /*22c0*/  PRMT R13, R96, 0x8880, RZ ;  /* 0x00008880600d7816 */ /* 0x008fca00000000ff */
[----:B------:R-:W-:-:S07]  /*22d0*/  IMAD R14, R13, R88, RZ ;  /* 0x000000580d0e7224 */ /* 0x000fce00078e02ff */
.L_x_35:
[----:B------:R-:W-:Y:S05]  /*22e0*/  BSYNC B1 ;  /* 0x0000000000017941 */ /* 0x000fea0003800000 */
.L_x_34:
[----:B------:R-:W-:Y:S01]  /*22f0*/  @!P5 IMAD R13, R26, R19, R14 ;  /* 0x000000131a0dd224 */ /* 0x000fe200078e020e */
[----:B------:R-:W-:Y:S04]  /*2300*/  BSSY B1, `(.L_x_36) ;  /* 0x0000006000017945 */ /* 0x000fe80003800000 */
[----:B------:R3:W-:Y:S01]  /*2310*/  @!P5 STG.E.U8 desc[UR38][R6.64], R13 ;  /* 0x0000000d0600d986 */ /* 0x0007e2000c101126 */
[----:B------:R-:W-:Y:S05]  /*2320*/  @P3 BRA `(.L_x_37) ;  /* 0x00000000000c3947 */ /* 0x000fea0003800000 */
[----:B------:R-:W3:Y:S02]  /*2330*/  LDG.E.U8 R96, desc[UR38][R10.64+0x1] ;  /* 0x000001260a607981 */ /* 0x000ee4000c1e1100 */
[----:B---3--:R-:W-:-:S05]  /*2340*/  PRMT R13, R96, 0x8880, RZ ;  /* 0x00008880600d7816 */ /* 0x008fca00000000ff */
[----:B------:R-:W-:-:S07]  /*2350*/  IMAD R14, R13, R88, RZ ;  /* 0x000000580d0e7224 */ /* 0x000fce00078e02ff */
.L_x_37:
[----:B------:R-:W-:Y:S05]  /*2360*/  BSYNC B1 ;  /* 0x0000000000017941 */ /* 0x000fea0003800000 */
.L_x_36:
[----:B------:R-:W-:Y:S01]  /*2370*/  @!P3 IMAD R27, R27, R19, R14 ;  /* 0x000000131b1bb224 */ /* 0x000fe200078e020e */
[----:B------:R-:W-:Y:S04]  /*2380*/  BSSY B1, `(.L_x_38) ;  /* 0x0000006000017945 */ /* 0x000fe80003800000 */
[----:B------:R4:W-:Y:S01]  /*2390*/  @!P3 STG.E.U8 desc[UR38][R6.64+0x1], R27 ;  /* 0x0000011b0600b986 */ /* 0x0009e2000c101126 */
[----:B------:R-:W-:Y:S05]  /*23a0*/  @P4 BRA `(.L_x_39) ;  /* 0x00000000000c4947 */ /* 0x000fea0003800000 */
[----:B------:R-:W3:Y:S02]  /*23b0*/  LDG.E.U8 R96, desc[UR38][R8.64+0x8] ;  /* 0x0000082608607981 */ /* 0x000ee4000c1e1100 */
[----:B---3--:R-:W-:-:S05]  /*23c0*/  PRMT R13, R96, 0x8880, RZ ;  /* 0x00008880600d7816 */ /* 0x008fca00000000ff */
[----:B------:R-:W-:-:S07]  /*23d0*/  IMAD R14, R13, R88, RZ ;  /* 0x000000580d0e7224 */ /* 0x000fce00078e02ff */
.L_x_39:
[----:B------:R-:W-:Y:S05]  /*23e0*/  BSYNC B1 ;  /* 0x0000000000017941 */ /* 0x000fea0003800000 */
.L_x_38:
[----:B---3--:R-:W-:Y:S01]  /*23f0*/  @!P4 IMAD R13, R28, R19, R14 ;  /* 0x000000131c0dc224 */ /* 0x008fe200078e020e */
[----:B------:R-:W-:Y:S04]  /*2400*/  BSSY B1, `(.L_x_40) ;  /* 0x0000006000017945 */ /* 0x000fe80003800000 */
[----:B------:R3:W-:Y:S01]  /*2410*/  @!P4 STG.E.U8 desc[UR38][R4.64+0x8], R13 ;  /* 0x0000080d0400c986 */ /* 0x0007e2000c101126 */
[----:B------:R-:W-:Y:S05]  /*2420*/  @P2 BRA `(.L_x_41) ;  /* 0x00000000000c2947 */ /* 0x000fea0003800000 */
[----:B------:R-:W3:Y:S02]  /*2430*/  LDG.E.U8 R96, desc[UR38][R8.64+0x9] ;  /* 0x0000092608607981 */ /* 0x000ee4000c1e1100 */
[----:B---3--:R-:W-:-:S05]  /*2440*/  PRMT R13, R96, 0x8880, RZ ;  /* 0x00008880600d7816 */ /* 0x008fca00000000ff */
[----:B------:R-:W-:-:S07]  /*2450*/  IMAD R14, R13, R88, RZ ;  /* 0x000000580d0e7224 */ /* 0x000fce00078e02ff */
.L_x_41:
[----:B------:R-:W-:Y:S05]  /*2460*/  BSYNC B1 ;  /* 0x0000000000017941 */ /* 0x000fea0003800000 */
.L_x_40:
[----:B------:R-:W-:Y:S01]  /*2470*/  ISETP.LT.OR P4, PT, R3, 0x9, !P0 ;  /* 0x000000090300780c */ /* 0x000fe20004781670 */
[----:B------:R-:W-:Y:S01]  /*2480*/  @!P2 IMAD R29, R29, R19, R14 ;  /* 0x000000131d1da224 */ /* 0x000fe200078e020e */
[----:B------:R-:W-:Y:S01]  /*2490*/  BSSY B1, `(.L_x_42) ;  /* 0x0000009000017945 */ /* 0x000fe20003800000 */
[C---:B------:R-:W-:Y:S02]  /*24a0*/  ISETP.LT.OR P3, PT, R3.reuse, 0xa, !P0 ;  /* 0x0000000a0300780c */ /* 0x040fe40004761670 */
[C---:B------:R-:W-:Y:S01]  /*24b0*/  ISETP.LT.OR P5, PT, R3.reuse, 0x11, !P1 ;  /* 0x000000110300780c */ /* 0x040fe20004fa1670 */
[----:B------:R0:W-:Y:S01]  /*24c0*/  @!P2 STG.E.U8 desc[UR38][R4.64+0x9], R29 ;  /* 0x0000091d0400a986 */ /* 0x0001e2000c101126 */
[----:B------:R-:W-:-:S06]  /*24d0*/  ISETP.LT.OR P2, PT, R3, 0x12, !P1 ;  /* 0x000000120300780c */ /* 0x000fcc0004f41670 */
[----:B------:R-:W-:Y:S07]  /*24e0*/  @P4 BRA `(.L_x_43) ;  /* 0x00000000000c4947 */ /* 0x000fee0003800000 */
[----:B------:R-:W3:Y:S02]  /*24f0*/  LDG.E.U8 R96, desc[UR38][R10.64+0x8] ;  /* 0x000008260a607981 */ /* 0x000ee4000c1e1100 */
[----:B---3--:R-:W-:-:S05]  /*2500*/  PRMT R13, R96, 0x8880, RZ ;  /* 0x00008880600d7816 */ /* 0x008fca00000000ff */
[----:B------:R-:W-:-:S07]  /*2510*/  IMAD R14, R13, R88, RZ ;  /* 0x000000580d0e7224 */ /* 0x000fce00078e02ff */
.L_x_43:
[----:B------:R-:W-:Y:S05]  /*2520*/  BSYNC B1 ;  /* 0x0000000000017941 */ /* 0x000fea0003800000 */
.L_x_42:
[----:B---3--:R-:W-:Y:S01]  /*2530*/  @!P4 IMAD R13, R30, R19, R14 ;  /* 0x000000131e0dc224 */ /* 0x008fe200078e020e */
[----:B------:R-:W-:Y:S04]  /*2540*/  BSSY B1, `(.L_x_44) ;  /* 0x0000006000017945 */ /* 0x000fe80003800000 */
[----:B------:R3:W-:Y:S01]  /*2550*/  @!P4 STG.E.U8 desc[UR38][R6.64+0x8], R13 ;  /* 0x0000080d0600c986 */ /* 0x0007e2000c101126 */
[----:B------:R-:W-:Y:S05]  /*2560*/  @P3 BRA `(.L_x_45) ;  /* 0x00000000000c3947 */ /* 0x000fea0003800000 */
[----:B------:R-:W3:Y:S02]  /*2570*/  LDG.E.U8 R96, desc[UR38][R10.64+0x9] ;  /* 0x000009260a607981 */ /* 0x000ee4000c1e1100 */
[----:B---3--:R-:W-:-:S05]  /*2580*/  PRMT R13, R96, 0x8880, RZ ;  /* 0x00008880600d7816 */ /* 0x008fca00000000ff */
[----:B------:R-:W-:-:S07]  /*2590*/  IMAD R14, R13, R88, RZ ;  /* 0x000000580d0e7224 */ /* 0x000fce00078e02ff */
.L_x_45:
[----:B------:R-:W-:Y:S05]  /*25a0*/  BSYNC B1 ;  /* 0x0000000000017941 */ /* 0x000fea0003800000 */
.L_x_44:
[----:B------:R-:W-:Y:S01]  /*25b0*/  @!P3 IMAD R31, R31, R19, R14 ;  /* 0x000000131f1fb224 */ /* 0x000fe200078e020e */
[----:B------:R-:W-:Y:S04]  /*25c0*/  BSSY B1, `(.L_x_46) ;  /* 0x0000006000017945 */ /* 0x000fe80003800000 */
[----:B------:R0:W-:Y:S01]  /*25d0*/  @!P3 STG.E.U8 desc[UR38][R6.64+0x9], R31 ;  /* 0x0000091f0600b986 */ /* 0x0001e2000c101126 */
[----:B------:R-:W-:Y:S05]  /*25e0*/  @P5 BRA `(.L_x_47) ;  /* 0x00000000000c5947 */ /* 0x000fea0003800000 */
[----:B------:R-:W3:Y:S02]  /*25f0*/  LDG.E.U8 R96, desc[UR38][R8.64+0x10] ;  /* 0x0000102608607981 */ /* 0x000ee4000c1e1100 */
[----:B---3--:R-:W-:-:S05]  /*2600*/  PRMT R13, R96, 0x8880, RZ ;  /* 0x00008880600d7816 */ /* 0x008fca00000000ff */
[----:B------:R-:W-:-:S07]  /*2610*/  IMAD R14, R13, R88, RZ ;  /* 0x000000580d0e7224 */ /* 0x000fce00078e02ff */
.L_x_47:
[----:B------:R-:W-:Y:S05]  /*2620*/  BSYNC B1 ;  /* 0x0000000000017941 */ /* 0x000fea0003800000 */
.L_x_46:
[----:B---3--:R-:W-:Y:S01]  /*2630*/  @!P5 IMAD R13, R32, R19, R14 ;  /* 0x00000013200dd224 */ /* 0x008fe200078e020e */
[----:B------:R-:W-:Y:S04]  /*2640*/  BSSY B1, `(.L_x_48) ;  /* 0x0000006000017945 */ /* 0x000fe80003800000 */
[----:B------:R3:W-:Y:S01]  /*2650*/  @!P5 STG.E.U8 desc[UR38][R4.64+0x10], R13 ;  /* 0x0000100d0400d986 */ /* 0x0007e2000c101126 */
[----:B------:R-:W-:Y:S05]  /*2660*/  @P2 BRA `(.L_x_49) ;  /* 0x00000000000c2947 */ /* 0x000fea0003800000 */
[----:B------:R-:W3:Y:S02]  /*2670*/  LDG.E.U8 R96, desc[UR38][R8.64+0x11] ;  /* 0x0000112608607981 */ /* 0x000ee4000c1e1100 */
[----:B---3--:R-:W-:-:S05]  /*2680*/  PRMT R13, R96, 0x8880, RZ ;  /* 0x00008880600d7816 */ /* 0x008fca00000000ff */
[----:B------:R-:W-:-:S07]  /*2690*/  IMAD R14, R13, R88, RZ ;  /* 0x000000580d0e7224 */ /* 0x000fce00078e02ff */
.L_x_49:
[----:B------:R-:W-:Y:S05]  /*26a0*/  BSYNC B1 ;  /* 0x0000000000017941 */ /* 0x000fea0003800000 */
.L_x_48:
        /* <DEDUP_REMOVED lines=11> */
.L_x_51:
[----:B------:R-:W-:Y:S05]  /*2760*/  BSYNC B1 ;  /* 0x0000000000017941 */ /* 0x000fea0003800000 */
.L_x_50:
[----:B---3--:R-:W-:Y:S01]  /*2770*/  @!P4 IMAD R13, R34, R19, R14 ;  /* 0x00000013220dc224 */ /* 0x008fe200078e020e */
[----:B------:R-:W-:Y:S04]  /*2780*/  BSSY B1, `(.L_x_52) ;  /* 0x0000006000017945 */ /* 0x000fe80003800000 */
[----:B------:R3:W-:Y:S01]  /*2790*/  @!P4 STG.E.U8 desc[UR38][R6.64+0x10], R13 ;  /* 0x0000100d0600c986 */ /* 0x0007e2000c101126 */
[----:B------:R-:W-:Y:S05]  /*27a0*/  @P3 BRA `(.L_x_53) ;  /* 0x00000000000c3947 */ /* 0x000fea0003800000 */
[----:B------:R-:W3:Y:S02]  /*27b0*/  LDG.E.U8 R96, desc[UR38][R10.64+0x11] ;  /* 0x000011260a607981 */ /* 0x000ee4000c1e1100 */
[----:B---3--:R-:W-:-:S05]  /*27c0*/  PRMT R13, R96, 0x8880, RZ ;  /* 0x00008880600d7816 */ /* 0x008fca00000000ff */
[----:B------:R-:W-:-:S07]  /*27d0*/  IMAD R14, R13, R88, RZ ;  /* 0x000000580d0e7224 */ /* 0x000fce00078e02ff */
.L_x_53:
[----:B------:R-:W-:Y:S05]  /*27e0*/  BSYNC B1 ;  /* 0x0000000000017941 */ /* 0x000fea0003800000 */
.L_x_52:
[----:B------:R-:W-:Y:S01]  /*27f0*/  @!P3 IMAD R35, R35, R19, R14 ;  /* 0x000000132323b224 */ /* 0x000fe200078e020e */
[----:B------:R-:W-:Y:S04]  /*2800*/  BSSY B1, `(.L_x_54) ;  /* 0x0000006000017945 */ /* 0x000fe80003800000 */
[----:B------:R0:W-:Y:S01]  /*2810*/  @!P3 STG.E.U8 desc[UR38][R6.64+0x11], R35 ;  /* 0x000011230600b986 */ /* 0x0001e2000c101126 */
[----:B------:R-:W-:Y:S05]  /*2820*/  @P5 BRA `(.L_x_55) ;  /* 0x00000000000c5947 */ /* 0x000fea0003800000 */
[----:B------:R-:W3:Y:S02]  /*2830*/  LDG.E.U8 R96, desc[UR38][R8.64+0x18] ;  /* 0x0000182608607981 */ /* 0x000ee4000c1e1100 */
[----:B---3--:R-:W-:-:S05]  /*2840*/  PRMT R13, R96, 0x8880, RZ ;  /* 0x00008880600d7816 */ /* 0x008fca00000000ff */
[----:B------:R-:W-:-:S07]  /*2850*/  IMAD R14, R13, R88, RZ ;  /* 0x000000580d0e7224 */ /* 0x000fce00078e02ff */
.L_x_55:
[----:B------:R-:W-:Y:S05]  /*2860*/  BSYNC B1 ;  /* 0x0000000000017941 */ /* 0x000fea0003800000 */
.L_x_54:
[----:B---3--:R-:W-:Y:S01]  /*2870*/  @!P5 IMAD R13, R36, R19, R14 ;  /* 0x00000013240dd224 */ /* 0x008fe200078e020e */
[----:B------:R-:W-:Y:S04]  /*2880*/  BSSY B1, `(.L_x_56) ;  /* 0x0000006000017945 */ /* 0x000fe80003800000 */
[----:B------:R3:W-:Y:S01]  /*2890*/  @!P5 STG.E.U8 desc[UR38][R4.64+0x18], R13 ;  /* 0x0000180d0400d986 */ /* 0x0007e2000c101126 */
[----:B------:R-:W-:Y:S05]  /*28a0*/  @P2 BRA `(.L_x_57) ;  /* 0x00000000000c2947 */ /* 0x000fea0003800000 */
[----:B------:R-:W3:Y:S02]  /*28b0*/  LDG.E.U8 R96, desc[UR38][R8.64+0x19] ;  /* 0x0000192608607981 */ /* 0x000ee4000c1e1100 */
[----:B---3--:R-:W-:-:S05]  /*28c0*/  PRMT R13, R96, 0x8880, RZ ;  /* 0x00008880600d7816 */ /* 0x008fca00000000ff */
[----:B------:R-:W-:-:S07]  /*28d0*/  IMAD R14, R13, R88, RZ ;  /* 0x000000580d0e7224 */ /* 0x000fce00078e02ff */
.L_x_57:
[----:B------:R-:W-:Y:S05]  /*28e0*/  BSYNC B1 ;  /* 0x0000000000017941 */ /* 0x000fea0003800000 */
.L_x_56:
        /* <DEDUP_REMOVED lines=11> */
.L_x_59:
[----:B------:R-:W-:Y:S05]  /*29a0*/  BSYNC B1 ;  /* 0x0000000000017941 */ /* 0x000fea0003800000 */
.L_x_58:
[----:B---3--:R-:W-:Y:S01]  /*29b0*/  @!P4 IMAD R13, R38, R19, R14 ;  /* 0x00000013260dc224 */ /* 0x008fe200078e020e */
[----:B------:R-:W-:Y:S04]  /*29c0*/  BSSY B1, `(.L_x_60) ;  /* 0x0000006000017945 */ /* 0x000fe80003800000 */
[----:B------:R3:W-:Y:S01]  /*29d0*/  @!P4 STG.E.U8 desc[UR38][R6.64+0x18], R13 ;  /* 0x0000180d0600c986 */ /* 0x0007e2000c101126 */
[----:B------:R-:W-:Y:S05]  /*29e0*/  @P3 BRA `(.L_x_61) ;  /* 0x00000000000c3947 */ /* 0x000fea0003800000 */
[----:B------:R-:W3:Y:S02]  /*29f0*/  LDG.E.U8 R96, desc[UR38][R10.64+0x19] ;  /* 0x000019260a607981 */ /* 0x000ee4000c1e1100 */
[----:B---3--:R-:W-:-:S05]  /*2a00*/  PRMT R13, R96, 0x8880, RZ ;  /* 0x00008880600d7816 */ /* 0x008fca00000000ff */
[----:B------:R-:W-:-:S07]  /*2a10*/  IMAD R14, R13, R88, RZ ;  /* 0x000000580d0e7224 */ /* 0x000fce00078e02ff */
.L_x_61:
[----:B------:R-:W-:Y:S05]  /*2a20*/  BSYNC B1 ;  /* 0x0000000000017941 */ /* 0x000fea0003800000 */
.L_x_60:
[----:B------:R-:W-:Y:S01]  /*2a30*/  @!P3 IMAD R39, R39, R19, R14 ;  /* 0x000000132727b224 */ /* 0x000fe200078e020e */
[----:B------:R-:W-:Y:S04]  /*2a40*/  BSSY B1, `(.L_x_62) ;  /* 0x0000006000017945 */ /* 0x000fe80003800000 */
[----:B------:R0:W-:Y:S01]  /*2a50*/  @!P3 STG.E.U8 desc[UR38][R6.64+0x19], R39 ;  /* 0x000019270600b986 */ /* 0x0001e2000c101126 */
[----:B------:R-:W-:Y:S05]  /*2a60*/  @P5 BRA `(.L_x_63) ;  /* 0x00000000000c5947 */ /* 0x000fea0003800000 */
[----:B------:R-:W3:Y:S02]  /*2a70*/  LDG.E.U8 R96, desc[UR38][R8.64+0x20] ;  /* 0x0000202608607981 */ /* 0x000ee4000c1e1100 */
[----:B---3--:R-:W-:-:S05]  /*2a80*/  PRMT R13, R96, 0x8880, RZ ;  /* 0x00008880600d7816 */ /* 0x008fca00000000ff */
[----:B------:R-:W-:-:S07]  /*2a90*/  IMAD R14, R13, R88, RZ ;  /* 0x000000580d0e7224 */ /* 0x000fce00078e02ff */
.L_x_63:
[----:B------:R-:W-:Y:S05]  /*2aa0*/  BSYNC B1 ;  /* 0x0000000000017941 */ /* 0x000fea0003800000 */
.L_x_62:
[----:B---3--:R-:W-:Y:S01]  /*2ab0*/  @!P5 IMAD R13, R40, R19, R14 ;  /* 0x00000013280dd224 */ /* 0x008fe200078e020e */
[----:B------:R-:W-:Y:S04]  /*2ac0*/  BSSY B1, `(.L_x_64) ;  /* 0x0000006000017945 */ /* 0x000fe80003800000 */
[----:B------:R3:W-:Y:S01]  /*2ad0*/  @!P5 STG.E.U8 desc[UR38][R4.64+0x20], R13 ;  /* 0x0000200d0400d986 */ /* 0x0007e2000c101126 */
[----:B------:R-:W-:Y:S05]  /*2ae0*/  @P2 BRA `(.L_x_65) ;  /* 0x00000000000c2947 */ /* 0x000fea0003800000 */
[----:B------:R-:W3:Y:S02]  /*2af0*/  LDG.E.U8 R96, desc[UR38][R8.64+0x21] ;  /* 0x0000212608607981 */ /* 0x000ee4000c1e1100 */
[----:B---3--:R-:W-:-:S05]  /*2b00*/  PRMT R13, R96, 0x8880, RZ ;  /* 0x00008880600d7816 */ /* 0x008fca00000000ff */
[----:B------:R-:W-:-:S07]  /*2b10*/  IMAD R14, R13, R88, RZ ;  /* 0x000000580d0e7224 */ /* 0x000fce00078e02ff */
.L_x_65:
[----:B------:R-:W-:Y:S05]  /*2b20*/  BSYNC B1 ;  /* 0x0000000000017941 */ /* 0x000fea0003800000 */
.L_x_64:
        /* <DEDUP_REMOVED lines=11> */
.L_x_67:
[----:B------:R-:W-:Y:S05]  /*2be0*/  BSYNC B1 ;  /* 0x0000000000017941 */ /* 0x000fea0003800000 */
.L_x_66:
[----:B---3--:R-:W-:Y:S01]  /*2bf0*/  @!P4 IMAD R13, R42, R19, R14 ;  /* 0x000000132a0dc224 */ /* 0x008fe200078e020e */
[----:B------:R-:W-:Y:S04]  /*2c00*/  BSSY B1, `(.L_x_68) ;  /* 0x0000006000017945 */ /* 0x000fe80003800000 */
[----:B------:R3:W-:Y:S01]  /*2c10*/  @!P4 STG.E.U8 desc[UR38][R6.64+0x20], R13 ;  /* 0x0000200d0600c986 */ /* 0x0007e2000c101126 */
[----:B------:R-:W-:Y:S05]  /*2c20*/  @P3 BRA `(.L_x_69) ;  /* 0x00000000000c3947 */ /* 0x000fea0003800000 */
[----:B------:R-:W3:Y:S02]  /*2c30*/  LDG.E.U8 R96, desc[UR38][R10.64+0x21] ;  /* 0x000021260a607981 */ /* 0x000ee4000c1e1100 */
[----:B---3--:R-:W-:-:S05]  /*2c40*/  PRMT R13, R96, 0x8880, RZ ;  /* 0x00008880600d7816 */ /* 0x008fca00000000ff */
[----:B------:R-:W-:-:S07]  /*2c50*/  IMAD R14, R13, R88, RZ ;  /* 0x000000580d0e7224 */ /* 0x000fce00078e02ff */
.L_x_69:
[----:B------:R-:W-:Y:S05]  /*2c60*/  BSYNC B1 ;  /* 0x0000000000017941 */ /* 0x000fea0003800000 */
.L_x_68:
[----:B------:R-:W-:Y:S01]  /*2c70*/  @!P3 IMAD R43, R43, R19, R14 ;  /* 0x000000132b2bb224 */ /* 0x000fe200078e020e */
[----:B------:R-:W-:Y:S04]  /*2c80*/  BSSY B1, `(.L_x_70) ;  /* 0x0000006000017945 */ /* 0x000fe80003800000 */
[----:B------:R0:W-:Y:S01]  /*2c90*/  @!P3 STG.E.U8 desc[UR38][R6.64+0x21], R43 ;  /* 0x0000212b0600b986 */ /* 0x0001e2000c101126 */
[----:B------:R-:W-:Y:S05]  /*2ca0*/  @P5 BRA `(.L_x_71) ;  /* 0x00000000000c5947 */ /* 0x000fea0003800000 */
[----:B------:R-:W3:Y:S02]  /*2cb0*/  LDG.E.U8 R96, desc[UR38][R8.64+0x28] ;  /* 0x0000282608607981 */ /* 0x000ee4000c1e1100 */
[----:B---3--:R-:W-:-:S05]  /*2cc0*/  PRMT R13, R96, 0x8880, RZ ;  /* 0x00008880600d7816 */ /* 0x008fca00000000ff */
[----:B------:R-:W-:-:S07]  /*2cd0*/  IMAD R14, R13, R88, RZ ;  /* 0x000000580d0e7224 */ /* 0x000fce00078e02ff */
.L_x_71:
[----:B------:R-:W-:Y:S05]  /*2ce0*/  BSYNC B1 ;  /* 0x0000000000017941 */ /* 0x000fea0003800000 */
.L_x_70:
[----:B---3--:R-:W-:Y:S01]  /*2cf0*/  @!P5 IMAD R13, R44, R19, R14 ;  /* 0x000000132c0dd224 */ /* 0x008fe200078e020e */
[----:B------:R-:W-:Y:S04]  /*2d00*/  BSSY B1, `(.L_x_72) ;  /* 0x0000006000017945 */ /* 0x000fe80003800000 */
[----:B------:R3:W-:Y:S01]  /*2d10*/  @!P5 STG.E.U8 desc[UR38][R4.64+0x28], R13 ;  /* 0x0000280d0400d986 */ /* 0x0007e2000c101126 */
[----:B------:R-:W-:Y:S05]  /*2d20*/  @P2 BRA `(.L_x_73) ;  /* 0x00000000000c2947 */ /* 0x000fea0003800000 */
[----:B------:R-:W3:Y:S02]  /*2d30*/  LDG.E.U8 R96, desc[UR38][R8.64+0x29] ;  /* 0x0000292608607981 */ /* 0x000ee4000c1e1100 */
[----:B---3--:R-:W-:-:S05]  /*2d40*/  PRMT R13, R96, 0x8880, RZ ;  /* 0x00008880600d7816 */ /* 0x008fca00000000ff */
[----:B------:R-:W-:-:S07]  /*2d50*/  IMAD R14, R13, R88, RZ ;  /* 0x000000580d0e7224 */ /* 0x000fce00078e02ff */
.L_x_73:
[----:B------:R-:W-:Y:S05]  /*2d60*/  BSYNC B1 ;  /* 0x0000000000017941 */ /* 0x000fea0003800000 */
.L_x_72:
        /* <DEDUP_REMOVED lines=11> */
.L_x_75:
[----:B------:R-:W-:Y:S05]  /*2e20*/  BSYNC B1 ;  /* 0x0000000000017941 */ /* 0x000fea0003800000 */
.L_x_74:
[----:B---3--:R-:W-:Y:S01]  /*2e30*/  @!P4 IMAD R13, R46, R19, R14 ;  /* 0x000000132e0dc224 */ /* 0x008fe200078e020e */
[----:B------:R-:W-:Y:S04]  /*2e40*/  BSSY B1, `(.L_x_76) ;  /* 0x0000006000017945 */ /* 0x000fe80003800000 */
[----:B------:R3:W-:Y:S01]  /*2e50*/  @!P4 STG.E.U8 desc[UR38][R6.64+0x28], R13 ;  /* 0x0000280d0600c986 */ /* 0x0007e2000c101126 */
[----:B------:R-:W-:Y:S05]  /*2e60*/  @P3 BRA `(.L_x_77) ;  /* 0x00000000000c3947 */ /* 0x000fea0003800000 */
[----:B------:R-:W3:Y:S02]  /*2e70*/  LDG.E.U8 R96, desc[UR38][R10.64+0x29] ;  /* 0x000029260a607981 */ /* 0x000ee4000c1e1100 */
[----:B---3--:R-:W-:-:S05]  /*2e80*/  PRMT R13, R96, 0x8880, RZ ;  /* 0x00008880600d7816 */ /* 0x008fca00000000ff */
[----:B------:R-:W-:-:S07]  /*2e90*/  IMAD R14, R13, R88, RZ ;  /* 0x000000580d0e7224 */ /* 0x000fce00078e02ff */
.L_x_77:
[----:B------:R-:W-:Y:S05]  /*2ea0*/  BSYNC B1 ;  /* 0x0000000000017941 */ /* 0x000fea0003800000 */
.L_x_76:
[----:B------:R-:W-:Y:S01]  /*2eb0*/  @!P3 IMAD R47, R47, R19, R14 ;  /* 0x000000132f2fb224 */ /* 0x000fe200078e020e */
[----:B------:R-:W-:Y:S04]  /*2ec0*/  BSSY B1, `(.L_x_78) ;  /* 0x0000006000017945 */ /* 0x000fe80003800000 */
[----:B------:R0:W-:Y:S01]  /*2ed0*/  @!P3 STG.E.U8 desc[UR38][R6.64+0x29], R47 ;  /* 0x0000292f0600b986 */ /* 0x0001e2000c101126 */
[----:B------:R-:W-:Y:S05]  /*2ee0*/  @P5 BRA `(.L_x_79) ;  /* 0x00000000000c5947 */ /* 0x000fea0003800000 */
[----:B------:R-:W3:Y:S02]  /*2ef0*/  LDG.E.U8 R96, desc[UR38][R8.64+0x30] ;  /* 0x0000302608607981 */ /* 0x000ee4000c1e1100 */
[----:B---3--:R-:W-:-:S05]  /*2f00*/  PRMT R13, R96, 0x8880, RZ ;  /* 0x00008880600d7816 */ /* 0x008fca00000000ff */
[----:B------:R-:W-:-:S07]  /*2f10*/  IMAD R14, R13, R88, RZ ;  /* 0x000000580d0e7224 */ /* 0x000fce00078e02ff */
.L_x_79:
[----:B------:R-:W-:Y:S05]  /*2f20*/  BSYNC B1 ;  /* 0x0000000000017941 */ /* 0x000fea0003800000 */
.L_x_78:
[----:B---3--:R-:W-:Y:S01]  /*2f30*/  @!P5 IMAD R13, R48, R19, R14 ;  /* 0x00000013300dd224 */ /* 0x008fe200078e020e */
[----:B------:R-:W-:Y:S04]  /*2f40*/  BSSY B1, `(.L_x_80) ;  /* 0x0000006000017945 */ /* 0x000fe80003800000 */
[----:B------:R3:W-:Y:S01]  /*2f50*/  @!P5 STG.E.U8 desc[UR38][R4.64+0x30], R13 ;  /* 0x0000300d0400d986 */ /* 0x0007e2000c101126 */
[----:B------:R-:W-:Y:S05]  /*2f60*/  @P2 BRA `(.L_x_81) ;  /* 0x00000000000c2947 */ /* 0x000fea0003800000 */
[----:B------:R-:W3:Y:S02]  /*2f70*/  LDG.E.U8 R96, desc[UR38][R8.64+0x31] ;  /* 0x0000312608607981 */ /* 0x000ee4000c1e1100 */
[----:B---3--:R-:W-:-:S05]  /*2f80*/  PRMT R13, R96, 0x8880, RZ ;  /* 0x00008880600d7816 */ /* 0x008fca00000000ff */
[----:B------:R-:W-:-:S07]  /*2f90*/  IMAD R14, R13, R88, RZ ;  /* 0x000000580d0e7224 */ /* 0x000fce00078e02ff */
.L_x_81:
[----:B------:R-:W-:Y:S05]  /*2fa0*/  BSYNC B1 ;  /* 0x0000000000017941 */ /* 0x000fea0003800000 */
.L_x_80:
        /* <DEDUP_REMOVED lines=11> */
.L_x_83:
[----:B------:R-:W-:Y:S05]  /*3060*/  BSYNC B1 ;  /* 0x0000000000017941 */ /* 0x000fea0003800000 */
.L_x_82:
[----:B---3--:R-:W-:Y:S01]  /*3070*/  @!P4 IMAD R13, R50, R19, R14 ;  /* 0x00000013320dc224 */ /* 0x008fe200078e020e */
[----:B------:R-:W-:Y:S04]  /*3080*/  BSSY B1, `(.L_x_84) ;  /* 0x0000006000017945 */ /* 0x000fe80003800000 */
[----:B------:R3:W-:Y:S01]  /*3090*/  @!P4 STG.E.U8 desc[UR38][R6.64+0x30], R13 ;  /* 0x0000300d0600c986 */ /* 0x0007e2000c101126 */
[----:B------:R-:W-:Y:S05]  /*30a0*/  @P3 BRA `(.L_x_85) ;  /* 0x00000000000c3947 */ /* 0x000fea0003800000 */
[----:B------:R-:W3:Y:S02]  /*30b0*/  LDG.E.U8 R96, desc[UR38][R10.64+0x31] ;  /* 0x000031260a607981 */ /* 0x000ee4000c1e1100 */
[----:B---3--:R-:W-:-:S05]  /*30c0*/  PRMT R13, R96, 0x8880, RZ ;  /* 0x00008880600d7816 */ /* 0x008fca00000000ff */
[----:B------:R-:W-:-:S07]  /*30d0*/  IMAD R14, R13, R88, RZ ;  /* 0x000000580d0e7224 */ /* 0x000fce00078e02ff */
.L_x_85:
[----:B------:R-:W-:Y:S05]  /*30e0*/  BSYNC B1 ;  /* 0x0000000000017941 */ /* 0x000fea0003800000 */
.L_x_84:
[----:B------:R-:W-:Y:S01]  /*30f0*/  @!P3 IMAD R51, R51, R19, R14 ;  /* 0x000000133333b224 */ /* 0x000fe200078e020e */
[----:B------:R-:W-:Y:S04]  /*3100*/  BSSY B1, `(.L_x_86) ;  /* 0x0000006000017945 */ /* 0x000fe80003800000 */
[----:B------:R0:W-:Y:S01]  /*3110*/  @!P3 STG.E.U8 desc[UR38][R6.64+0x31], R51 ;  /* 0x000031330600b986 */ /* 0x0001e2000c101126 */
[----:B------:R-:W-:Y:S05]  /*3120*/  @P5 BRA `(.L_x_87) ;  /* 0x00000000000c5947 */ /* 0x000fea0003800000 */
[----:B------:R-:W3:Y:S02]  /*3130*/  LDG.E.U8 R96, desc[UR38][R8.64+0x38] ;  /* 0x0000382608607981 */ /* 0x000ee4000c1e1100 */
[----:B---3--:R-:W-:-:S05]  /*3140*/  PRMT R13, R96, 0x8880, RZ ;  /* 0x00008880600d7816 */ /* 0x008fca00000000ff */
[----:B------:R-:W-:-:S07]  /*3150*/  IMAD R14, R13, R88, RZ ;  /* 0x000000580d0e7224 */ /* 0x000fce00078e02ff */
.L_x_87:
[----:B------:R-:W-:Y:S05]  /*3160*/  BSYNC B1 ;  /* 0x0000000000017941 */ /* 0x000fea0003800000 */
.L_x_86:
[----:B---3--:R-:W-:Y:S01]  /*3170*/  @!P5 IMAD R13, R52, R19, R14 ;  /* 0x00000013340dd224 */ /* 0x008fe200078e020e */
[----:B------:R-:W-:Y:S04]  /*3180*/  BSSY B1, `(.L_x_88) ;  /* 0x0000006000017945 */ /* 0x000fe80003800000 */
[----:B------:R3:W-:Y:S01]  /*3190*/  @!P5 STG.E.U8 desc[UR38][R4.64+0x38], R13 ;  /* 0x0000380d0400d986 */ /* 0x0007e2000c101126 */
[----:B------:R-:W-:Y:S05]  /*31a0*/  @P2 BRA `(.L_x_89) ;  /* 0x00000000000c2947 */ /* 0x000fea0003800000 */
[----:B------:R-:W3:Y:S02]  /*31b0*/  LDG.E.U8 R96, desc[UR38][R8.64+0x39] ;  /* 0x0000392608607981 */ /* 0x000ee4000c1e1100 */
[----:B---3--:R-:W-:-:S05]  /*31c0*/  PRMT R13, R96, 0x8880, RZ ;  /* 0x00008880600d7816 */ /* 0x008fca00000000ff */
[----:B------:R-:W-:-:S07]  /*31d0*/  IMAD R14, R13, R88, RZ ;  /* 0x000000580d0e7224 */ /* 0x000fce00078e02ff */
.L_x_89:
[----:B------:R-:W-:Y:S05]  /*31e0*/  BSYNC B1 ;  /* 0x0000000000017941 */ /* 0x000fea0003800000 */
.L_x_88:
        /* <DEDUP_REMOVED lines=11> */
.L_x_91:
[----:B------:R-:W-:Y:S05]  /*32a0*/  BSYNC B1 ;  /* 0x0000000000017941 */ /* 0x000fea0003800000 */
.L_x_90:
[----:B---3--:R-:W-:Y:S01]  /*32b0*/  @!P4 IMAD R13, R54, R19, R14 ;  /* 0x00000013360dc224 */ /* 0x008fe200078e020e */
[----:B------:R-:W-:Y:S04]  /*32c0*/  BSSY B1, `(.L_x_92) ;  /* 0x0000006000017945 */ /* 0x000fe80003800000 */
[----:B------:R3:W-:Y:S01]  /*32d0*/  @!P4 STG.E.U8 desc[UR38][R6.64+0x38], R13 ;  /* 0x0000380d0600c986 */ /* 0x0007e2000c101126 */
[----:B------:R-:W-:Y:S05]  /*32e0*/  @P3 BRA `(.L_x_93) ;  /* 0x00000000000c3947 */ /* 0x000fea0003800000 */
[----:B------:R-:W3:Y:S02]  /*32f0*/  LDG.E.U8 R96, desc[UR38][R10.64+0x39] ;  /* 0x000039260a607981 */ /* 0x000ee4000c1e1100 */
[----:B---3--:R-:W-:-:S05]  /*3300*/  PRMT R13, R96, 0x8880, RZ ;  /* 0x00008880600d7816 */ /* 0x008fca00000000ff */
[----:B------:R-:W-:-:S07]  /*3310*/  IMAD R14, R13, R88, RZ ;  /* 0x000000580d0e7224 */ /* 0x000fce00078e02ff */
.L_x_93:
[----:B------:R-:W-:Y:S05]  /*3320*/  BSYNC B1 ;  /* 0x0000000000017941 */ /* 0x000fea0003800000 */
.L_x_92:
[----:B------:R-:W-:Y:S01]  /*3330*/  @!P3 IMAD R55, R55, R19, R14 ;  /* 0x000000133737b224 */ /* 0x000fe200078e020e */
[----:B------:R-:W-:Y:S04]  /*3340*/  BSSY B1, `(.L_x_94) ;  /* 0x0000006000017945 */ /* 0x000fe80003800000 */
[----:B------:R0:W-:Y:S01]  /*3350*/  @!P3 STG.E.U8 desc[UR38][R6.64+0x39], R55 ;  /* 0x000039370600b986 */ /* 0x0001e2000c101126 */
[----:B------:R-:W-:Y:S05]  /*3360*/  @P5 BRA `(.L_x_95) ;  /* 0x00000000000c5947 */ /* 0x000fea0003800000 */
[----:B------:R-:W3:Y:S02]  /*3370*/  LDG.E.U8 R96, desc[UR38][R8.64+0x40] ;  /* 0x0000402608607981 */ /* 0x000ee4000c1e1100 */
[----:B---3--:R-:W-:-:S05]  /*3380*/  PRMT R13, R96, 0x8880, RZ ;  /* 0x00008880600d7816 */ /* 0x008fca00000000ff */
[----:B------:R-:W-:-:S07]  /*3390*/  IMAD R14, R13, R88, RZ ;  /* 0x000000580d0e7224 */ /* 0x000fce00078e02ff */
.L_x_95:
[----:B------:R-:W-:Y:S05]  /*33a0*/  BSYNC B1 ;  /* 0x0000000000017941 */ /* 0x000fea0003800000 */
.L_x_94:
[----:B---3--:R-:W-:Y:S01]  /*33b0*/  @!P5 IMAD R13, R56, R19, R14 ;  /* 0x00000013380dd224 */ /* 0x008fe200078e020e */
[----:B------:R-:W-:Y:S04]  /*33c0*/  BSSY B1, `(.L_x_96) ;  /* 0x0000006000017945 */ /* 0x000fe80003800000 */
[----:B------:R3:W-:Y:S01]  /*33d0*/  @!P5 STG.E.U8 desc[UR38][R4.64+0x40], R13 ;  /* 0x0000400d0400d986 */ /* 0x0007e2000c101126 */
[----:B------:R-:W-:Y:S05]  /*33e0*/  @P2 BRA `(.L_x_97) ;  /* 0x00000000000c2947 */ /* 0x000fea0003800000 */
[----:B------:R-:W3:Y:S02]  /*33f0*/  LDG.E.U8 R96, desc[UR38][R8.64+0x41] ;  /* 0x0000412608607981 */ /* 0x000ee4000c1e1100 */
[----:B---3--:R-:W-:-:S05]  /*3400*/  PRMT R13, R96, 0x8880, RZ ;  /* 0x00008880600d7816 */ /* 0x008fca00000000ff */
[----:B------:R-:W-:-:S07]  /*3410*/  IMAD R14, R13, R88, RZ ;  /* 0x000000580d0e7224 */ /* 0x000fce00078e02ff */
.L_x_97:
[----:B------:R-:W-:Y:S05]  /*3420*/  BSYNC B1 ;  /* 0x0000000000017941 */ /* 0x000fea0003800000 */
.L_x_96:
        /* <DEDUP_REMOVED lines=11> */
.L_x_99:
[----:B------:R-:W-:Y:S05]  /*34e0*/  BSYNC B1 ;  /* 0x0000000000017941 */ /* 0x000fea0003800000 */
.L_x_98:
[----:B---3--:R-:W-:Y:S01]  /*34f0*/  @!P4 IMAD R13, R58, R19, R14 ;  /* 0x000000133a0dc224 */ /* 0x008fe200078e020e */
[----:B------:R-:W-:Y:S04]  /*3500*/  BSSY B1, `(.L_x_100) ;  /* 0x0000006000017945 */ /* 0x000fe80003800000 */
[----:B------:R3:W-:Y:S01]  /*3510*/  @!P4 STG.E.U8 desc[UR38][R6.64+0x40], R13 ;  /* 0x0000400d0600c986 */ /* 0x0007e2000c101126 */
[----:B------:R-:W-:Y:S05]  /*3520*/  @P3 BRA `(.L_x_101) ;  /* 0x00000000000c3947 */ /* 0x000fea0003800000 */
[----:B------:R-:W3:Y:S02]  /*3530*/  LDG.E.U8 R96, desc[UR38][R10.64+0x41] ;  /* 0x000041260a607981 */ /* 0x000ee4000c1e1100 */
[----:B---3--:R-:W-:-:S05]  /*3540*/  PRMT R13, R96, 0x8880, RZ ;  /* 0x00008880600d7816 */ /* 0x008fca00000000ff */
[----:B------:R-:W-:-:S07]  /*3550*/  IMAD R14, R13, R88, RZ ;  /* 0x000000580d0e7224 */ /* 0x000fce00078e02ff */
.L_x_101:
[----:B------:R-:W-:Y:S05]  /*3560*/  BSYNC B1 ;  /* 0x0000000000017941 */ /* 0x000fea0003800000 */
.L_x_100:
[----:B------:R-:W-:Y:S01]  /*3570*/  @!P3 IMAD R59, R59, R19, R14 ;  /* 0x000000133b3bb224 */ /* 0x000fe200078e020e */
[----:B------:R-:W-:Y:S04]  /*3580*/  BSSY B1, `(.L_x_102) ;  /* 0x0000006000017945 */ /* 0x000fe80003800000 */
[----:B------:R0:W-:Y:S01]  /*3590*/  @!P3 STG.E.U8 desc[UR38][R6.64+0x41], R59 ;  /* 0x0000413b0600b986 */ /* 0x0001e2000c101126 */
[----:B------:R-:W-:Y:S05]  /*35a0*/  @P5 BRA `(.L_x_103) ;  /* 0x00000000000c5947 */ /* 0x000fea0003800000 */
[----:B------:R-:W3:Y:S02]  /*35b0*/  LDG.E.U8 R96, desc[UR38][R8.64+0x48] ;  /* 0x0000482608607981 */ /* 0x000ee4000c1e1100 */
[----:B---3--:R-:W-:-:S05]  /*35c0*/  PRMT R13, R96, 0x8880, RZ ;  /* 0x00008880600d7816 */ /* 0x008fca00000000ff */
[----:B------:R-:W-:-:S07]  /*35d0*/  IMAD R14, R13, R88, RZ ;  /* 0x000000580d0e7224 */ /* 0x000fce00078e02ff */
.L_x_103:
[----:B------:R-:W-:Y:S05]  /*35e0*/  BSYNC B1 ;  /* 0x0000000000017941 */ /* 0x000fea0003800000 */
.L_x_102:
[----:B---3--:R-:W-:Y:S01]  /*35f0*/  @!P5 IMAD R13, R60, R19, R14 ;  /* 0x000000133c0dd224 */ /* 0x008fe200078e020e */
[----:B------:R-:W-:Y:S04]  /*3600*/  BSSY B1, `(.L_x_104) ;  /* 0x0000006000017945 */ /* 0x000fe80003800000 */
[----:B------:R3:W-:Y:S01]  /*3610*/  @!P5 STG.E.U8 desc[UR38][R4.64+0x48], R13 ;  /* 0x0000480d0400d986 */ /* 0x0007e2000c101126 */
[----:B------:R-:W-:Y:S05]  /*3620*/  @P2 BRA `(.L_x_105) ;  /* 0x00000000000c2947 */ /* 0x000fea0003800000 */
[----:B------:R-:W3:Y:S02]  /*3630*/  LDG.E.U8 R96, desc[UR38][R8.64+0x49] ;  /* 0x0000492608607981 */ /* 0x000ee4000c1e1100 */
[----:B---3--:R-:W-:-:S05]  /*3640*/  PRMT R13, R96, 0x8880, RZ ;  /* 0x00008880600d7816 */ /* 0x008fca00000000ff */
[----:B------:R-:W-:-:S07]  /*3650*/  IMAD R14, R13, R88, RZ ;  /* 0x000000580d0e7224 */ /* 0x000fce00078e02ff */
.L_x_105:
[----:B------:R-:W-:Y:S05]  /*3660*/  BSYNC B1 ;  /* 0x0000000000017941 */ /* 0x000fea0003800000 */
.L_x_104:
        /* <DEDUP_REMOVED lines=11> */
.L_x_107:
[----:B------:R-:W-:Y:S05]  /*3720*/  BSYNC B1 ;  /* 0x0000000000017941 */ /* 0x000fea0003800000 */
.L_x_106:
[----:B---3--:R-:W-:Y:S01]  /*3730*/  @!P4 IMAD R13, R62, R19, R14 ;  /* 0x000000133e0dc224 */ /* 0x008fe200078e020e */
[----:B------:R-:W-:Y:S04]  /*3740*/  BSSY B1, `(.L_x_108) ;  /* 0x0000006000017945 */ /* 0x000fe80003800000 */
[----:B------:R3:W-:Y:S01]  /*3750*/  @!P4 STG.E.U8 desc[UR38][R6.64+0x48], R13 ;  /* 0x0000480d0600c986 */ /* 0x0007e2000c101126 */
[----:B------:R-:W-:Y:S05]  /*3760*/  @P3 BRA `(.L_x_109) ;  /* 0x00000000000c3947 */ /* 0x000fea0003800000 */
[----:B------:R-:W3:Y:S02]  /*3770*/  LDG.E.U8 R96, desc[UR38][R10.64+0x49] ;  /* 0x000049260a607981 */ /* 0x000ee4000c1e1100 */
[----:B---3--:R-:W-:-:S05]  /*3780*/  PRMT R13, R96, 0x8880, RZ ;  /* 0x00008880600d7816 */ /* 0x008fca00000000ff */
[----:B------:R-:W-:-:S07]  /*3790*/  IMAD R14, R13, R88, RZ ;  /* 0x000000580d0e7224 */ /* 0x000fce00078e02ff */
.L_x_109:
[----:B------:R-:W-:Y:S05]  /*37a0*/  BSYNC B1 ;  /* 0x0000000000017941 */ /* 0x000fea0003800000 */
.L_x_108:
[----:B------:R-:W-:Y:S01]  /*37b0*/  @!P3 IMAD R63, R63, R19, R14 ;  /* 0x000000133f3fb224 */ /* 0x000fe200078e020e */
[----:B------:R-:W-:Y:S04]  /*37c0*/  BSSY B1, `(.L_x_110) ;  /* 0x0000006000017945 */ /* 0x000fe80003800000 */
[----:B------:R0:W-:Y:S01]  /*37d0*/  @!P3 STG.E.U8 desc[UR38][R6.64+0x49], R63 ;  /* 0x0000493f0600b986 */ /* 0x0001e2000c101126 */
[----:B------:R-:W-:Y:S05]  /*37e0*/  @P5 BRA `(.L_x_111) ;  /* 0x00000000000c5947 */ /* 0x000fea0003800000 */
[----:B------:R-:W3:Y:S02]  /*37f0*/  LDG.E.U8 R96, desc[UR38][R8.64+0x50] ;  /* 0x0000502608607981 */ /* 0x000ee4000c1e1100 */
[----:B---3--:R-:W-:-:S05]  /*3800*/  PRMT R13, R96, 0x8880, RZ ;  /* 0x00008880600d7816 */ /* 0x008fca00000000ff */
[----:B------:R-:W-:-:S07]  /*3810*/  IMAD R14, R13, R88, RZ ;  /* 0x000000580d0e7224 */ /* 0x000fce00078e02ff */
.L_x_111:
[----:B------:R-:W-:Y:S05]  /*3820*/  BSYNC B1 ;  /* 0x0000000000017941 */ /* 0x000fea0003800000 */
.L_x_110:
[----:B---3--:R-:W-:Y:S01]  /*3830*/  @!P5 IMAD R13, R64, R19, R14 ;  /* 0x00000013400dd224 */ /* 0x008fe200078e020e */
[----:B------:R-:W-:Y:S04]  /*3840*/  BSSY B1, `(.L_x_112) ;  /* 0x0000006000017945 */ /* 0x000fe80003800000 */
[----:B------:R3:W-:Y:S01]  /*3850*/  @!P5 STG.E.U8 desc[UR38][R4.64+0x50], R13 ;  /* 0x0000500d0400d986 */ /* 0x0007e2000c101126 */
[----:B------:R-:W-:Y:S05]  /*3860*/  @P2 BRA `(.L_x_113) ;  /* 0x00000000000c2947 */ /* 0x000fea0003800000 */
[----:B------:R-:W3:Y:S02]  /*3870*/  LDG.E.U8 R96, desc[UR38][R8.64+0x51] ;  /* 0x0000512608607981 */ /* 0x000ee4000c1e1100 */
[----:B---3--:R-:W-:-:S05]  /*3880*/  PRMT R13, R96, 0x8880, RZ ;  /* 0x00008880600d7816 */ /* 0x008fca00000000ff */
[----:B------:R-:W-:-:S07]  /*3890*/  IMAD R14, R13, R88, RZ ;  /* 0x000000580d0e7224 */ /* 0x000fce00078e02ff */
.L_x_113:
[----:B------:R-:W-:Y:S05]  /*38a0*/  BSYNC B1 ;  /* 0x0000000000017941 */ /* 0x000fea0003800000 */
.L_x_112:
        /* <DEDUP_REMOVED lines=11> */
.L_x_115:
[----:B------:R-:W-:Y:S05]  /*3960*/  BSYNC B1 ;  /* 0x0000000000017941 */ /* 0x000fea0003800000 */
.L_x_114:
[----:B---3--:R-:W-:Y:S01]  /*3970*/  @!P4 IMAD R13, R66, R19, R14 ;  /* 0x00000013420dc224 */ /* 0x008fe200078e020e */
[----:B------:R-:W-:Y:S04]  /*3980*/  BSSY B1, `(.L_x_116) ;  /* 0x0000006000017945 */ /* 0x000fe80003800000 */
[----:B------:R3:W-:Y:S01]  /*3990*/  @!P4 STG.E.U8 desc[UR38][R6.64+0x50], R13 ;  /* 0x0000500d0600c986 */ /* 0x0007e2000c101126 */
[----:B------:R-:W-:Y:S05]  /*39a0*/  @P3 BRA `(.L_x_117) ;  /* 0x00000000000c3947 */ /* 0x000fea0003800000 */
[----:B------:R-:W3:Y:S02]  /*39b0*/  LDG.E.U8 R96, desc[UR38][R10.64+0x51] ;  /* 0x000051260a607981 */ /* 0x000ee4000c1e1100 */
[----:B---3--:R-:W-:-:S05]  /*39c0*/  PRMT R13, R96, 0x8880, RZ ;  /* 0x00008880600d7816 */ /* 0x008fca00000000ff */
[----:B------:R-:W-:-:S07]  /*39d0*/  IMAD R14, R13, R88, RZ ;  /* 0x000000580d0e7224 */ /* 0x000fce00078e02ff */
.L_x_117:
[----:B------:R-:W-:Y:S05]  /*39e0*/  BSYNC B1 ;  /* 0x0000000000017941 */ /* 0x000fea0003800000 */
.L_x_116:
[----:B------:R-:W-:Y:S01]  /*39f0*/  @!P3 IMAD R67, R67, R19, R14 ;  /* 0x000000134343b224 */ /* 0x000fe200078e020e */
[----:B------:R-:W-:Y:S04]  /*3a00*/  BSSY B1, `(.L_x_118) ;  /* 0x0000006000017945 */ /* 0x000fe80003800000 */
[----:B------:R0:W-:Y:S01]  /*3a10*/  @!P3 STG.E.U8 desc[UR38][R6.64+0x51], R67 ;  /* 0x000051430600b986 */ /* 0x0001e2000c101126 */
[----:B------:R-:W-:Y:S05]  /*3a20*/  @P5 BRA `(.L_x_119) ;  /* 0x00000000000c5947 */ /* 0x000fea0003800000 */
[----:B------:R-:W3:Y:S02]  /*3a30*/  LDG.E.U8 R96, desc[UR38][R8.64+0x58] ;  /* 0x0000582608607981 */ /* 0x000ee4000c1e1100 */
[----:B---3--:R-:W-:-:S05]  /*3a40*/  PRMT R13, R96, 0x8880, RZ ;  /* 0x00008880600d7816 */ /* 0x008fca00000000ff */
[----:B------:R-:W-:-:S07]  /*3a50*/  IMAD R14, R13, R88, RZ ;  /* 0x000000580d0e7224 */ /* 0x000fce00078e02ff */
.L_x_119:
[----:B------:R-:W-:Y:S05]  /*3a60*/  BSYNC B1 ;  /* 0x0000000000017941 */ /* 0x000fea0003800000 */
.L_x_118:
[----:B---3--:R-:W-:Y:S01]  /*3a70*/  @!P5 IMAD R13, R68, R19, R14 ;  /* 0x00000013440dd224 */ /* 0x008fe200078e020e */
[----:B------:R-:W-:Y:S04]  /*3a80*/  BSSY B1, `(.L_x_120) ;  /* 0x0000006000017945 */ /* 0x000fe80003800000 */
[----:B------:R3:W-:Y:S01]  /*3a90*/  @!P5 STG.E.U8 desc[UR38][R4.64+0x58], R13 ;  /* 0x0000580d0400d986 */ /* 0x0007e2000c101126 */
[----:B------:R-:W-:Y:S05]  /*3aa0*/  @P2 BRA `(.L_x_121) ;  /* 0x00000000000c2947 */ /* 0x000fea0003800000 */
[----:B------:R-:W3:Y:S02]  /*3ab0*/  LDG.E.U8 R96, desc[UR38][R8.64+0x59] ;  /* 0x0000592608607981 */ /* 0x000ee4000c1e1100 */
[----:B---3--:R-:W-:-:S05]  /*3ac0*/  PRMT R13, R96, 0x8880, RZ ;  /* 0x00008880600d7816 */ /* 0x008fca00000000ff */
[----:B------:R-:W-:-:S07]  /*3ad0*/  IMAD R14, R13, R88, RZ ;  /* 0x000000580d0e7224 */ /* 0x000fce00078e02ff */
.L_x_121:
[----:B------:R-:W-:Y:S05]  /*3ae0*/  BSYNC B1 ;  /* 0x0000000000017941 */ /* 0x000fea0003800000 */
.L_x_120:
        /* <DEDUP_REMOVED lines=11> */
.L_x_123:
[----:B------:R-:W-:Y:S05]  /*3ba0*/  BSYNC B1 ;  /* 0x0000000000017941 */ /* 0x000fea0003800000 */
.L_x_122:
[----:B---3--:R-:W-:Y:S01]  /*3bb0*/  @!P4 IMAD R13, R70, R19, R14 ;  /* 0x00000013460dc224 */ /* 0x008fe200078e020e */
[----:B------:R-:W-:Y:S04]  /*3bc0*/  BSSY B1, `(.L_x_124) ;  /* 0x0000006000017945 */ /* 0x000fe80003800000 */
[----:B------:R3:W-:Y:S01]  /*3bd0*/  @!P4 STG.E.U8 desc[UR38][R6.64+0x58], R13 ;  /* 0x0000580d0600c986 */ /* 0x0007e2000c101126 */
[----:B------:R-:W-:Y:S05]  /*3be0*/  @P3 BRA `(.L_x_125) ;  /* 0x00000000000c3947 */ /* 0x000fea0003800000 */
[----:B------:R-:W3:Y:S02]  /*3bf0*/  LDG.E.U8 R96, desc[UR38][R10.64+0x59] ;  /* 0x000059260a607981 */ /* 0x000ee4000c1e1100 */
[----:B---3--:R-:W-:-:S05]  /*3c00*/  PRMT R13, R96, 0x8880, RZ ;  /* 0x00008880600d7816 */ /* 0x008fca00000000ff */
[----:B------:R-:W-:-:S07]  /*3c10*/  IMAD R14, R13, R88, RZ ;  /* 0x000000580d0e7224 */ /* 0x000fce00078e02ff */
.L_x_125:
[----:B------:R-:W-:Y:S05]  /*3c20*/  BSYNC B1 ;  /* 0x0000000000017941 */ /* 0x000fea0003800000 */
.L_x_124:
[----:B------:R-:W-:Y:S01]  /*3c30*/  @!P3 IMAD R71, R71, R19, R14 ;  /* 0x000000134747b224 */ /* 0x000fe200078e020e */
[----:B------:R-:W-:Y:S04]  /*3c40*/  BSSY B1, `(.L_x_126) ;  /* 0x0000006000017945 */ /* 0x000fe80003800000 */
[----:B------:R0:W-:Y:S01]  /*3c50*/  @!P3 STG.E.U8 desc[UR38][R6.64+0x59], R71 ;  /* 0x000059470600b986 */ /* 0x0001e2000c101126 */
[----:B------:R-:W-:Y:S05]  /*3c60*/  @P5 BRA `(.L_x_127) ;  /* 0x00000000000c5947 */ /* 0x000fea0003800000 */
[----:B------:R-:W3:Y:S02]  /*3c70*/  LDG.E.U8 R96, desc[UR38][R8.64+0x60] ;  /* 0x0000602608607981 */ /* 0x000ee4000c1e1100 */
[----:B---3--:R-:W-:-:S05]  /*3c80*/  PRMT R13, R96, 0x8880, RZ ;  /* 0x00008880600d7816 */ /* 0x008fca00000000ff */
[----:B------:R-:W-:-:S07]  /*3c90*/  IMAD R14, R13, R88, RZ ;  /* 0x000000580d0e7224 */ /* 0x000fce00078e02ff */
.L_x_127:
[----:B------:R-:W-:Y:S05]  /*3ca0*/  BSYNC B1 ;  /* 0x0000000000017941 */ /* 0x000fea0003800000 */
.L_x_126:
[----:B---3--:R-:W-:Y:S01]  /*3cb0*/  @!P5 IMAD R13, R72, R19, R14 ;  /* 0x00000013480dd224 */ /* 0x008fe200078e020e */
[----:B------:R-:W-:Y:S04]  /*3cc0*/  BSSY B1, `(.L_x_128) ;  /* 0x0000006000017945 */ /* 0x000fe80003800000 */
[----:B------:R3:W-:Y:S01]  /*3cd0*/  @!P5 STG.E.U8 desc[UR38][R4.64+0x60], R13 ;  /* 0x0000600d0400d986 */ /* 0x0007e2000c101126 */
[----:B------:R-:W-:Y:S05]  /*3ce0*/  @P2 BRA `(.L_x_129) ;  /* 0x00000000000c2947 */ /* 0x000fea0003800000 */
[----:B------:R-:W3:Y:S02]  /*3cf0*/  LDG.E.U8 R96, desc[UR38][R8.64+0x61] ;  /* 0x0000612608607981 */ /* 0x000ee4000c1e1100 */
[----:B---3--:R-:W-:-:S05]  /*3d00*/  PRMT R13, R96, 0x8880, RZ ;  /* 0x00008880600d7816 */ /* 0x008fca00000000ff */
[----:B------:R-:W-:-:S07]  /*3d10*/  IMAD R14, R13, R88, RZ ;  /* 0x000000580d0e7224 */ /* 0x000fce00078e02ff */
.L_x_129:
[----:B------:R-:W-:Y:S05]  /*3d20*/  BSYNC B1 ;  /* 0x0000000000017941 */ /* 0x000fea0003800000 */
.L_x_128:
        /* <DEDUP_REMOVED lines=11> */
.L_x_131:
[----:B------:R-:W-:Y:S05]  /*3de0*/  BSYNC B1 ;  /* 0x0000000000017941 */ /* 0x000fea0003800000 */
.L_x_130:
[----:B---3--:R-:W-:Y:S01]  /*3df0*/  @!P4 IMAD R13, R74, R19, R14 ;  /* 0x000000134a0dc224 */ /* 0x008fe200078e020e */
[----:B------:R-:W-:Y:S04]  /*3e00*/  BSSY B1, `(.L_x_132) ;  /* 0x0000006000017945 */ /* 0x000fe80003800000 */
[----:B------:R3:W-:Y:S01]  /*3e10*/  @!P4 STG.E.U8 desc[UR38][R6.64+0x60], R13 ;  /* 0x0000600d0600c986 */ /* 0x0007e2000c101126 */
[----:B------:R-:W-:Y:S05]  /*3e20*/  @P3 BRA `(.L_x_133) ;  /* 0x00000000000c3947 */ /* 0x000fea0003800000 */
[----:B------:R-:W3:Y:S02]  /*3e30*/  LDG.E.U8 R96, desc[UR38][R10.64+0x61] ;  /* 0x000061260a607981 */ /* 0x000ee4000c1e1100 */
[----:B---3--:R-:W-:-:S05]  /*3e40*/  PRMT R13, R96, 0x8880, RZ ;  /* 0x00008880600d7816 */ /* 0x008fca00000000ff */
[----:B------:R-:W-:-:S07]  /*3e50*/  IMAD R14, R13, R88, RZ ;  /* 0x000000580d0e7224 */ /* 0x000fce00078e02ff */
.L_x_133:
[----:B------:R-:W-:Y:S05]  /*3e60*/  BSYNC B1 ;  /* 0x0000000000017941 */ /* 0x000fea0003800000 */
.L_x_132:
[----:B------:R-:W-:Y:S01]  /*3e70*/  @!P3 IMAD R75, R75, R19, R14 ;  /* 0x000000134b4bb224 */ /* 0x000fe200078e020e */
[----:B------:R-:W-:Y:S04]  /*3e80*/  BSSY B1, `(.L_x_134) ;  /* 0x0000006000017945 */ /* 0x000fe80003800000 */
[----:B------:R0:W-:Y:S01]  /*3e90*/  @!P3 STG.E.U8 desc[UR38][R6.64+0x61], R75 ;  /* 0x0000614b0600b986 */ /* 0x0001e2000c101126 */
[----:B------:R-:W-:Y:S05]  /*3ea0*/  @P5 BRA `(.L_x_135) ;  /* 0x00000000000c5947 */ /* 0x000fea0003800000 */
[----:B------:R-:W3:Y:S02]  /*3eb0*/  LDG.E.U8 R96, desc[UR38][R8.64+0x68] ;  /* 0x0000682608607981 */ /* 0x000ee4000c1e1100 */
[----:B---3--:R-:W-:-:S05]  /*3ec0*/  PRMT R13, R96, 0x8880, RZ ;  /* 0x00008880600d7816 */ /* 0x008fca00000000ff */
[----:B------:R-:W-:-:S07]  /*3ed0*/  IMAD R14, R13, R88, RZ ;  /* 0x000000580d0e7224 */ /* 0x000fce00078e02ff */
.L_x_135:
[----:B------:R-:W-:Y:S05]  /*3ee0*/  BSYNC B1 ;  /* 0x0000000000017941 */ /* 0x000fea0003800000 */
.L_x_134:
[----:B---3--:R-:W-:Y:S01]  /*3ef0*/  @!P5 IMAD R13, R76, R19, R14 ;  /* 0x000000134c0dd224 */ /* 0x008fe200078e020e */
[----:B------:R-:W-:Y:S04]  /*3f00*/  BSSY B1, `(.L_x_136) ;  /* 0x0000006000017945 */ /* 0x000fe80003800000 */
[----:B------:R3:W-:Y:S01]  /*3f10*/  @!P5 STG.E.U8 desc[UR38][R4.64+0x68], R13 ;  /* 0x0000680d0400d986 */ /* 0x0007e2000c101126 */
[----:B------:R-:W-:Y:S05]  /*3f20*/  @P2 BRA `(.L_x_137) ;  /* 0x00000000000c2947 */ /* 0x000fea0003800000 */
[----:B------:R-:W3:Y:S02]  /*3f30*/  LDG.E.U8 R96, desc[UR38][R8.64+0x69] ;  /* 0x0000692608607981 */ /* 0x000ee4000c1e1100 */
[----:B---3--:R-:W-:-:S05]  /*3f40*/  PRMT R13, R96, 0x8880, RZ ;  /* 0x00008880600d7816 */ /* 0x008fca00000000ff */
[----:B------:R-:W-:-:S07]  /*3f50*/  IMAD R14, R13, R88, RZ ;  /* 0x000000580d0e7224 */ /* 0x000fce00078e02ff */
.L_x_137:
[----:B------:R-:W-:Y:S05]  /*3f60*/  BSYNC B1 ;  /* 0x0000000000017941 */ /* 0x000fea0003800000 */
.L_x_136:
        /* <DEDUP_REMOVED lines=11> */
.L_x_139:
[----:B------:R-:W-:Y:S05]  /*4020*/  BSYNC B1 ;  /* 0x0000000000017941 */ /* 0x000fea0003800000 */
.L_x_138:
[----:B---3--:R-:W-:Y:S01]  /*4030*/  @!P4 IMAD R13, R78, R19, R14 ;  /* 0x000000134e0dc224 */ /* 0x008fe200078e020e */
[----:B------:R-:W-:Y:S04]  /*4040*/  BSSY B1, `(.L_x_140) ;  /* 0x0000006000017945 */ /* 0x000fe80003800000 */
[----:B------:R3:W-:Y:S01]  /*4050*/  @!P4 STG.E.U8 desc[UR38][R6.64+0x68], R13 ;  /* 0x0000680d0600c986 */ /* 0x0007e2000c101126 */
[----:B------:R-:W-:Y:S05]  /*4060*/  @P3 BRA `(.L_x_141) ;  /* 0x00000000000c3947 */ /* 0x000fea0003800000 */
[----:B------:R-:W3:Y:S02]  /*4070*/  LDG.E.U8 R96, desc[UR38][R10.64+0x69] ;  /* 0x000069260a607981 */ /* 0x000ee4000c1e1100 */
[----:B---3--:R-:W-:-:S05]  /*4080*/  PRMT R13, R96, 0x8880, RZ ;  /* 0x00008880600d7816 */ /* 0x008fca00000000ff */
[----:B------:R-:W-:-:S07]  /*4090*/  IMAD R14, R13, R88, RZ ;  /* 0x000000580d0e7224 */ /* 0x000fce00078e02ff */
.L_x_141:
[----:B------:R-:W-:Y:S05]  /*40a0*/  BSYNC B1 ;  /* 0x0000000000017941 */ /* 0x000fea0003800000 */
.L_x_140:
[----:B------:R-:W-:Y:S01]  /*40b0*/  @!P3 IMAD R79, R79, R19, R14 ;  /* 0x000000134f4fb224 */ /* 0x000fe200078e020e */
[----:B------:R-:W-:Y:S04]  /*40c0*/  BSSY B1, `(.L_x_142) ;  /* 0x0000006000017945 */ /* 0x000fe80003800000 */
[----:B------:R0:W-:Y:S01]  /*40d0*/  @!P3 STG.E.U8 desc[UR38][R6.64+0x69], R79 ;  /* 0x0000694f0600b986 */ /* 0x0001e2000c101126 */
[----:B------:R-:W-:Y:S05]  /*40e0*/  @P5 BRA `(.L_x_143) ;  /* 0x00000000000c5947 */ /* 0x000fea0003800000 */
[----:B------:R-:W3:Y:S02]  /*40f0*/  LDG.E.U8 R96, desc[UR38][R8.64+0x70] ;  /* 0x0000702608607981 */ /* 0x000ee4000c1e1100 */
[----:B---3--:R-:W-:-:S05]  /*4100*/  PRMT R13, R96, 0x8880, RZ ;  /* 0x00008880600d7816 */ /* 0x008fca00000000ff */
[----:B------:R-:W-:-:S07]  /*4110*/  IMAD R14, R13, R88, RZ ;  /* 0x000000580d0e7224 */ /* 0x000fce00078e02ff */
.L_x_143:
[----:B------:R-:W-:Y:S05]  /*4120*/  BSYNC B1 ;  /* 0x0000000000017941 */ /* 0x000fea0003800000 */
.L_x_142:
[----:B---3--:R-:W-:Y:S01]  /*4130*/  @!P5 IMAD R13, R80, R19, R14 ;  /* 0x00000013500dd224 */ /* 0x008fe200078e020e */
[----:B------:R-:W-:Y:S04]  /*4140*/  BSSY B1, `(.L_x_144) ;  /* 0x0000006000017945 */ /* 0x000fe80003800000 */
[----:B------:R3:W-:Y:S01]  /*4150*/  @!P5 STG.E.U8 desc[UR38][R4.64+0x70], R13 ;  /* 0x0000700d0400d986 */ /* 0x0007e2000c101126 */
[----:B------:R-:W-:Y:S05]  /*4160*/  @P2 BRA `(.L_x_145) ;  /* 0x00000000000c2947 */ /* 0x000fea0003800000 */
[----:B------:R-:W3:Y:S02]  /*4170*/  LDG.E.U8 R96, desc[UR38][R8.64+0x71] ;  /* 0x0000712608607981 */ /* 0x000ee4000c1e1100 */
[----:B---3--:R-:W-:-:S05]  /*4180*/  PRMT R13, R96, 0x8880, RZ ;  /* 0x00008880600d7816 */ /* 0x008fca00000000ff */
[----:B------:R-:W-:-:S07]  /*4190*/  IMAD R14, R13, R88, RZ ;  /* 0x000000580d0e7224 */ /* 0x000fce00078e02ff */
.L_x_145:
[----:B------:R-:W-:Y:S05]  /*41a0*/  BSYNC B1 ;  /* 0x0000000000017941 */ /* 0x000fea0003800000 */
.L_x_144:
[----:B------:R-:W-:Y:S01]  /*41b0*/  ISETP.LT.OR P4, PT, R3, 0x71, !P0 ;  /* 0x000000710300780c */ /* 0x000fe20004781670 */
[----:B------:R-:W-:Y:S01]  /*41c0*/  @!P2 IMAD R81, R81, R19, R14 ;  /* 0x000000135151a224 */ /* 0x000fe200078e020e */
[----:B------:R-:W-:Y:S01]  /*41d0*/  BSSY B1, `(.L_x_146) ;  /* 0x000000a000017945 */ /* 0x000fe20003800000 */
[C---:B------:R-:W-:Y:S02]  /*41e0*/  ISETP.LT.OR P3, PT, R3.reuse, 0x72, !P0 ;  /* 0x000000720300780c */ /* 0x040fe40004761670 */
        /* <DEDUP_REMOVED lines=8> */
.L_x_147:
[----:B------:R-:W-:Y:S05]  /*4270*/  BSYNC B1 ;  /* 0x0000000000017941 */ /* 0x000fea0003800000 */
.L_x_146:
[----:B---3--:R-:W-:Y:S01]  /*4280*/  @!P4 IMAD R13, R82, R19, R14 ;  /* 0x00000013520dc224 */ /* 0x008fe200078e020e */
[----:B------:R-:W-:Y:S04]  /*4290*/  BSSY B1, `(.L_x_148) ;  /* 0x0000006000017945 */ /* 0x000fe80003800000 */
[----:B------:R3:W-:Y:S01]  /*42a0*/  @!P4 STG.E.U8 desc[UR38][R6.64+0x70], R13 ;  /* 0x0000700d0600c986 */ /* 0x0007e2000c101126 */
[----:B------:R-:W-:Y:S05]  /*42b0*/  @P3 BRA `(.L_x_149) ;  /* 0x00000000000c3947 */ /* 0x000fea0003800000 */
[----:B------:R-:W3:Y:S02]  /*42c0*/  LDG.E.U8 R96, desc[UR38][R10.64+0x71] ;  /* 0x000071260a607981 */ /* 0x000ee4000c1e1100 */
[----:B---3--:R-:W-:-:S05]  /*42d0*/  PRMT R13, R96, 0x8880, RZ ;  /* 0x00008880600d7816 */ /* 0x008fca00000000ff */
[----:B------:R-:W-:-:S07]  /*42e0*/  IMAD R14, R13, R88, RZ ;  /* 0x000000580d0e7224 */ /* 0x000fce00078e02ff */
.L_x_149:
[----:B------:R-:W-:Y:S05]  /*42f0*/  BSYNC B1 ;  /* 0x0000000000017941 */ /* 0x000fea0003800000 */
.L_x_148:
[----:B------:R-:W-:Y:S01]  /*4300*/  @!P3 IMAD R83, R83, R19, R14 ;  /* 0x000000135353b224 */ /* 0x000fe200078e020e */
[----:B------:R-:W-:Y:S04]  /*4310*/  BSSY B1, `(.L_x_150) ;  /* 0x0000006000017945 */ /* 0x000fe80003800000 */
[----:B------:R0:W-:Y:S01]  /*4320*/  @!P3 STG.E.U8 desc[UR38][R6.64+0x71], R83 ;  /* 0x000071530600b986 */ /* 0x0001e2000c101126 */
[----:B------:R-:W-:Y:S05]  /*4330*/  @P2 BRA `(.L_x_151) ;  /* 0x00000000000c2947 */ /* 0x000fea0003800000 */
[----:B------:R-:W3:Y:S02]  /*4340*/  LDG.E.U8 R96, desc[UR38][R8.64+0x78] ;  /* 0x0000782608607981 */ /* 0x000ee4000c1e1100 */
[----:B---3--:R-:W-:-:S05]  /*4350*/  PRMT R13, R96, 0x8880, RZ ;  /* 0x00008880600d7816 */ /* 0x008fca00000000ff */
[----:B------:R-:W-:-:S07]  /*4360*/  IMAD R14, R13, R88, RZ ;  /* 0x000000580d0e7224 */ /* 0x000fce00078e02ff */
.L_x_151:
[----:B------:R-:W-:Y:S05]  /*4370*/  BSYNC B1 ;  /* 0x0000000000017941 */ /* 0x000fea0003800000 */
.L_x_150:
[----:B---3--:R-:W-:Y:S01]  /*4380*/  @!P2 IMAD R13, R84, R19, R14 ;  /* 0x00000013540da224 */ /* 0x008fe200078e020e */
[----:B------:R-:W-:Y:S04]  /*4390*/  BSSY B1, `(.L_x_152) ;  /* 0x0000006000017945 */ /* 0x000fe80003800000 */
[----:B------:R3:W-:Y:S01]  /*43a0*/  @!P2 STG.E.U8 desc[UR38][R4.64+0x78], R13 ;  /* 0x0000780d0400a986 */ /* 0x0007e2000c101126 */
[----:B------:R-:W-:Y:S05]  /*43b0*/  @P1 BRA `(.L_x_153) ;  /* 0x00000000000c1947 */ /* 0x000fea0003800000 */
[----:B------:R-:W3:Y:S02]  /*43c0*/  LDG.E.U8 R96, desc[UR38][R8.64+0x79] ;  /* 0x0000792608607981 */ /* 0x000ee4000c1e1100 */
[----:B---3--:R-:W-:-:S05]  /*43d0*/  PRMT R13, R96, 0x8880, RZ ;  /* 0x00008880600d7816 */ /* 0x008fca00000000ff */
[----:B------:R-:W-:-:S07]  /*43e0*/  IMAD R14, R13, R88, RZ ;  /* 0x000000580d0e7224 */ /* 0x000fce00078e02ff */
.L_x_153:
[----:B------:R-:W-:Y:S05]  /*43f0*/  BSYNC B1 ;  /* 0x0000000000017941 */ /* 0x000fea0003800000 */
.L_x_152:
[----:B------:R-:W-:Y:S01]  /*4400*/  @!P1 IMAD R85, R85, R19, R14 ;  /* 0x0000001355559224 */ /* 0x000fe200078e020e */
[----:B------:R-:W-:Y:S04]  /*4410*/  BSSY B1, `(.L_x_154) ;  /* 0x0000006000017945 */ /* 0x000fe80003800000 */
[----:B------:R0:W-:Y:S01]  /*4420*/  @!P1 STG.E.U8 desc[UR38][R4.64+0x79], R85 ;  /* 0x0000795504009986 */ /* 0x0001e2000c101126 */
[----:B------:R-:W-:Y:S05]  /*4430*/  @P5 BRA `(.L_x_155) ;  /* 0x00000000000c5947 */ /* 0x000fea0003800000 */
[----:B------:R-:W0:Y:S02]  /*4440*/  LDG.E.U8 R96, desc[UR38][R10.64+0x78] ;  /* 0x000078260a607981 */ /* 0x000e24000c1e1100 */
[----:B0123--:R-:W-:-:S05]  /*4450*/  PRMT R5, R96, 0x8880, RZ ;  /* 0x0000888060057816 */ /* 0x00ffca00000000ff */
[----:B------:R-:W-:-:S07]  /*4460*/  IMAD R14, R5, R88, RZ ;  /* 0x00000058050e7224 */ /* 0x000fce00078e02ff */
.L_x_155:
[----:B------:R-:W-:Y:S05]  /*4470*/  BSYNC B1 ;  /* 0x0000000000017941 */ /* 0x000fea0003800000 */
.L_x_154:
[----:B0123--:R-:W-:Y:S01]  /*4480*/  @!P5 IMAD R5, R86, R19, R14 ;  /* 0x000000135605d224 */ /* 0x00ffe200078e020e */
[----:B------:R-:W-:Y:S01]  /*4490*/  ISETP.LT.OR P0, PT, R3, 0x7a, !P0 ;  /* 0x0000007a0300780c */ /* 0x000fe20004701670 */
[----:B------:R-:W-:Y:S03]  /*44a0*/  BSSY B1, `(.L_x_156) ;  /* 0x0000006000017945 */ /* 0x000fe60003800000 */
[----:B------:R0:W-:Y:S09]  /*44b0*/  @!P5 STG.E.U8 desc[UR38][R6.64+0x78], R5 ;  /* 0x000078050600d986 */ /* 0x0001f2000c101126 */
[----:B------:R-:W-:Y:S05]  /*44c0*/  @P0 BRA `(.L_x_157) ;  /* 0x00000000000c0947 */ /* 0x000fea0003800000 */
[----:B------:R-:W2:Y:S02]  /*44d0*/  LDG.E.U8 R96, desc[UR38][R10.64+0x79] ;  /* 0x000079260a607981 */ /* 0x000ea4000c1e1100 */
[----:B--2---:R-:W-:-:S05]  /*44e0*/  PRMT R3, R96, 0x8880, RZ ;  /* 0x0000888060037816 */ /* 0x004fca00000000ff */
[----:B------:R-:W-:-:S07]  /*44f0*/  IMAD R14, R3, R88, RZ ;  /* 0x00000058030e7224 */ /* 0x000fce00078e02ff */
.L_x_157:
[----:B------:R-:W-:Y:S05]  /*4500*/  BSYNC B1 ;  /* 0x0000000000017941 */ /* 0x000fea0003800000 */
.L_x_156:
[----:B------:R-:W-:Y:S01]  /*4510*/  IMAD R87, R87, R19, R14 ;  /* 0x0000001357577224 */ /* 0x000fe200078e020e */
[----:B------:R-:W-:Y:S06]  /*4520*/  @P0 BRA `(.L_x_158) ;  /* 0x0000000c00100947 */ /* 0x000fec0003800000 */
[----:B------:R1:W-:Y:S01]  /*4530*/  STG.E.U8 desc[UR38][R6.64+0x79], R87 ;  /* 0x0000795706007986 */ /* 0x0003e2000c101126 */
[----:B------:R-:W-:Y:S05]  /*4540*/  BRA `(.L_x_158) ;  /* 0x0000000c00087947 */ /* 0x000fea0003800000 */
.L_x_29:
[C---:B------:R-:W-:Y:S02]  /*4550*/  ISETP.GE.AND P1, PT, R102.reuse, 0x1, PT ;  /* 0x000000016600780c */ /* 0x040fe40003f26270 */
[----:B------:R-:W-:Y:S02]  /*4560*/  ISETP.GE.AND P0, PT, R102, 0x9, PT ;  /* 0x000000096600780c */ /* 0x000fe40003f06270 */
[C---:B------:R-:W-:Y:S02]  /*4570*/  ISETP.LT.OR P4, PT, R3.reuse, 0x1, !P1 ;  /* 0x000000010300780c */ /* 0x040fe40004f81670 */
[C---:B------:R-:W-:Y:S02]  /*4580*/  ISETP.LT.OR P3, PT, R3.reuse, 0x2, !P1 ;  /* 0x000000020300780c */ /* 0x040fe40004f61670 */
[C---:B------:R-:W-:Y:S02]  /*4590*/  ISETP.LT.OR P2, PT, R3.reuse, 0x1, !P0 ;  /* 0x000000010300780c */ /* 0x040fe40004741670 */
[----:B------:R-:W-:-:S07]  /*45a0*/  ISETP.LT.OR P5, PT, R3, 0x2, !P0 ;  /* 0x000000020300780c */ /* 0x000fce00047a1670 */
[-C--:B------:R-:W-:Y:S02]  /*45b0*/  @!P4 IMAD R9, R24, R19.reuse, RZ ;  /* 0x000000131809c224 */ /* 0x080fe400078e02ff */
[-C--:B------:R-:W-:Y:S02]  /*45c0*/  @!P3 IMAD R25, R25, R19.reuse, RZ ;  /* 0x000000131919b224 */ /* 0x080fe400078e02ff */
[-C--:B------:R-:W-:Y:S01]  /*45d0*/  @!P2 IMAD R11, R26, R19.reuse, RZ ;  /* 0x000000131a0ba224 */ /* 0x080fe200078e02ff */
[----:B------:R0:W-:Y:S01]  /*45e0*/  @!P4 STG.E.U8 desc[UR38][R4.64], R9 ;  /* 0x000000090400c986 */ /* 0x0001e2000c101126 */
[----:B------:R-:W-:Y:S01]  /*45f0*/  ISETP.LT.OR P4, PT, R3, 0x9, !P1 ;  /* 0x000000090300780c */ /* 0x000fe20004f81670 */
[----:B------:R-:W-:Y:S02]  /*4600*/  @!P5 IMAD R27, R27, R19, RZ ;  /* 0x000000131b1bd224 */ /* 0x000fe400078e02ff */
[----:B------:R-:W-:Y:S01]  /*4610*/  @!P3 STG.E.U8 desc[UR38][R4.64+0x1], R25 ;  /* 0x000001190400b986 */ /* 0x000fe2000c101126 */
[----:B------:R-:W-:-:S03]  /*4620*/  ISETP.LT.OR P3, PT, R3, 0xa, !P1 ;  /* 0x0000000a0300780c */ /* 0x000fc60004f61670 */
[----:B------:R1:W-:Y:S01]  /*4630*/  @!P2 STG.E.U8 desc[UR38][R6.64], R11 ;  /* 0x0000000b0600a986 */ /* 0x0003e2000c101126 */
[----:B------:R-:W-:-:S03]  /*4640*/  ISETP.LT.OR P2, PT, R3, 0x9, !P0 ;  /* 0x000000090300780c */ /* 0x000fc60004741670 */
[----:B------:R-:W-:Y:S01]  /*4650*/  @!P5 STG.E.U8 desc[UR38][R6.64+0x1], R27 ;  /* 0x0000011b0600d986 */ /* 0x000fe2000c101126 */
[----:B------:R-:W-:Y:S01]  /*4660*/  ISETP.LT.OR P5, PT, R3, 0xa, !P0 ;  /* 0x0000000a0300780c */ /* 0x000fe200047a1670 */
[----:B------:R-:W-:-:S04]  /*4670*/  @!P4 IMAD R13, R28, R19, RZ ;  /* 0x000000131c0dc224 */ /* 0x000fc800078e02ff */
[-C--:B------:R-:W-:Y:S01]  /*4680*/  @!P3 IMAD R29, R29, R19.reuse, RZ ;  /* 0x000000131d1db224 */ /* 0x080fe200078e02ff */
[----:B------:R-:W-:Y:S01]  /*4690*/  @!P4 STG.E.U8 desc[UR38][R4.64+0x8], R13 ;  /* 0x0000080d0400c986 */ /* 0x000fe2000c101126 */
[C---:B------:R-:W-:Y:S02]  /*46a0*/  ISETP.LT.OR P4, PT, R3.reuse, 0x11, !P1 ;  /* 0x000000110300780c */ /* 0x040fe40004f81670 */
[-C--:B0-----:R-:W-:Y:S01]  /*46b0*/  @!P2 IMAD R9, R30, R19.reuse, RZ ;  /* 0x000000131e09a224 */ /* 0x081fe200078e02ff */
[----:B------:R-:W-:Y:S01]  /*46c0*/  @!P3 STG.E.U8 desc[UR38][R4.64+0x9], R29 ;  /* 0x0000091d0400b986 */ /* 0x000fe2000c101126 */
[----:B------:R-:W-:Y:S02]  /*46d0*/  ISETP.LT.OR P3, PT, R3, 0x12, !P1 ;  /* 0x000000120300780c */ /* 0x000fe40004f61670 */
[----:B------:R-:W-:Y:S01]  /*46e0*/  @!P5 IMAD R31, R31, R19, RZ ;  /* 0x000000131f1fd224 */ /* 0x000fe200078e02ff */
[----:B------:R0:W-:Y:S01]  /*46f0*/  @!P2 STG.E.U8 desc[UR38][R6.64+0x8], R9 ;  /* 0x000008090600a986 */ /* 0x0001e2000c101126 */
[----:B------:R-:W-:-:S03]  /*4700*/  ISETP.LT.OR P2, PT, R3, 0x11, !P0 ;  /* 0x000000110300780c */ /* 0x000fc60004741670 */
[----:B------:R-:W-:Y:S01]  /*4710*/  @!P5 STG.E.U8 desc[UR38][R6.64+0x9], R31 ;  /* 0x0000091f0600d986 */ /* 0x000fe2000c101126 */
[----:B------:R-:W-:Y:S01]  /*4720*/  ISETP.LT.OR P5, PT, R3, 0x12, !P0 ;  /* 0x000000120300780c */ /* 0x000fe200047a1670 */
[----:B-1----:R-:W-:-:S04]  /*4730*/  @!P4 IMAD R11, R32, R19, RZ ;  /* 0x00000013200bc224 */ /* 0x002fc800078e02ff */
        /* <DEDUP_REMOVED lines=109> */
[----:B------:R1:W-:Y:S01]  /*4e10*/  @!P4 STG.E.U8 desc[UR38][R4.64+0x58], R13 ;  /* 0x0000580d0400c986 */ /* 0x0003e2000c101126 */
        /* <DEDUP_REMOVED lines=13> */
[-C--:B-1----:R-:W-:Y:S01]  /*4ef0*/  @!P2 IMAD R13, R74, R19.reuse, RZ ;  /* 0x000000134a0da224 */ /* 0x082fe200078e02ff */
[----:B------:R-:W-:Y:S01]  /*4f00*/  @!P3 STG.E.U8 desc[UR38][R4.64+0x61], R73 ;  /* 0x000061490400b986 */ /* 0x000fe2000c101126 */
[----:B------:R-:W-:Y:S02]  /*4f10*/  ISETP.LT.OR P3, PT, R3, 0x6a, !P1 ;  /* 0x0000006a0300780c */ /* 0x000fe40004f61670 */
[----:B------:R-:W-:Y:S01]  /*4f20*/  @!P5 IMAD R75, R75, R19, RZ ;  /* 0x000000134b4bd224 */ /* 0x000fe200078e02ff */
[----:B------:R1:W-:Y:S01]  /*4f30*/  @!P2 STG.E.U8 desc[UR38][R6.64+0x60], R13 ;  /* 0x0000600d0600a986 */ /* 0x0003e2000c101126 */
[----:B------:R-:W-:-:S03]  /*4f40*/  ISETP.LT.OR P2, PT, R3, 0x69, !P0 ;  /* 0x000000690300780c */ /* 0x000fc60004741670 */
[----:B------:R-:W-:Y:S01]  /*4f50*/  @!P5 STG.E.U8 desc[UR38][R6.64+0x61], R75 ;  /* 0x0000614b0600d986 */ /* 0x000fe2000c101126 */
[----:B------:R-:W-:Y:S01]  /*4f60*/  ISETP.LT.OR P5, PT, R3, 0x6a, !P0 ;  /* 0x0000006a0300780c */ /* 0x000fe200047a1670 */
[----:B0-----:R-:W-:-:S04]  /*4f70*/  @!P4 IMAD R9, R76, R19, RZ ;  /* 0x000000134c09c224 */ /* 0x001fc800078e02ff */
[-C--:B------:R-:W-:Y:S01]  /*4f80*/  @!P3 IMAD R77, R77, R19.reuse, RZ ;  /* 0x000000134d4db224 */ /* 0x080fe200078e02ff */
[----:B------:R-:W-:Y:S01]  /*4f90*/  @!P4 STG.E.U8 desc[UR38][R4.64+0x68], R9 ;  /* 0x000068090400c986 */ /* 0x000fe2000c101126 */
[C---:B------:R-:W-:Y:S02]  /*4fa0*/  ISETP.LT.OR P4, PT, R3.reuse, 0x72, !P1 ;  /* 0x000000720300780c */ /* 0x040fe40004f81670 */
[-C--:B--2---:R-:W-:Y:S01]  /*4fb0*/  @!P2 IMAD R11, R78, R19.reuse, RZ ;  /* 0x000000134e0ba224 */ /* 0x084fe200078e02ff */
[----:B------:R-:W-:Y:S01]  /*4fc0*/  @!P3 STG.E.U8 desc[UR38][R4.64+0x69], R77 ;  /* 0x0000694d0400b986 */ /* 0x000fe2000c101126 */
[----:B------:R-:W-:Y:S02]  /*4fd0*/  ISETP.LT.OR P3, PT, R3, 0x71, !P1 ;  /* 0x000000710300780c */ /* 0x000fe40004f61670 */
[----:B------:R-:W-:Y:S01]  /*4fe0*/  @!P5 IMAD R79, R79, R19, RZ ;  /* 0x000000134f4fd224 */ /* 0x000fe200078e02ff */
[----:B------:R0:W-:Y:S01]  /*4ff0*/  @!P2 STG.E.U8 desc[UR38][R6.64+0x68], R11 ;  /* 0x0000680b0600a986 */ /* 0x0001e2000c101126 */
[----:B------:R-:W-:-:S03]  /*5000*/  ISETP.LT.OR P2, PT, R3, 0x71, !P0 ;  /* 0x000000710300780c */ /* 0x000fc60004741670 */
[----:B------:R2:W-:Y:S01]  /*5010*/  @!P5 STG.E.U8 desc[UR38][R6.64+0x69], R79 ;  /* 0x0000694f0600d986 */ /* 0x0005e2000c101126 */
[----:B------:R-:W-:Y:S01]  /*5020*/  ISETP.LT.OR P5, PT, R3, 0x79, !P0 ;  /* 0x000000790300780c */ /* 0x000fe200047a1670 */
[----:B------:R-:W-:-:S04]  /*5030*/  @!P4 IMAD R81, R81, R19, RZ ;  /* 0x000000135151c224 */ /* 0x000fc800078e02ff */
[-C--:B-1----:R-:W-:Y:S01]  /*5040*/  @!P3 IMAD R13, R80, R19.reuse, RZ ;  /* 0x00000013500db224 */ /* 0x082fe200078e02ff */
[----:B------:R2:W-:Y:S01]  /*5050*/  @!P4 STG.E.U8 desc[UR38][R4.64+0x71], R81 ;  /* 0x000071510400c986 */ /* 0x0005e2000c101126 */
[C---:B------:R-:W-:Y:S02]  /*5060*/  ISETP.LT.OR P4, PT, R3.reuse, 0x72, !P0 ;  /* 0x000000720300780c */ /* 0x040fe40004781670 */
[C---:B------:R-:W-:Y:S01]  /*5070*/  ISETP.LT.OR P0, PT, R3.reuse, 0x7a, !P0 ;  /* 0x0000007a0300780c */ /* 0x040fe20004701670 */
[----:B------:R2:W-:Y:S01]  /*5080*/  @!P3 STG.E.U8 desc[UR38][R4.64+0x70], R13 ;  /* 0x0000700d0400b986 */ /* 0x0005e2000c101126 */
[C---:B------:R-:W-:Y:S02]  /*5090*/  ISETP.LT.OR P3, PT, R3.reuse, 0x79, !P1 ;  /* 0x000000790300780c */ /* 0x040fe40004f61670 */
[----:B------:R-:W-:Y:S01]  /*50a0*/  ISETP.LT.OR P1, PT, R3, 0x7a, !P1 ;  /* 0x0000007a0300780c */ /* 0x000fe20004f21670 */
[-C--:B------:R-:W-:Y:S02]  /*50b0*/  @!P2 IMAD R3, R82, R19.reuse, RZ ;  /* 0x000000135203a224 */ /* 0x080fe400078e02ff */
[----:B0-----:R-:W-:-:S03]  /*50c0*/  @!P5 IMAD R11, R86, R19, RZ ;  /* 0x00000013560bd224 */ /* 0x001fc600078e02ff */
[----:B------:R2:W-:Y:S01]  /*50d0*/  @!P2 STG.E.U8 desc[UR38][R6.64+0x70], R3 ;  /* 0x000070030600a986 */ /* 0x0005e2000c101126 */
[-C--:B------:R-:W-:Y:S02]  /*50e0*/  @!P4 IMAD R83, R83, R19.reuse, RZ ;  /* 0x000000135353c224 */ /* 0x080fe400078e02ff */
[-C--:B------:R-:W-:Y:S02]  /*50f0*/  @!P0 IMAD R87, R87, R19.reuse, RZ ;  /* 0x0000001357578224 */ /* 0x080fe400078e02ff */
[-C--:B------:R-:W-:Y:S01]  /*5100*/  @!P3 IMAD R9, R84, R19.reuse, RZ ;  /* 0x000000135409b224 */ /* 0x080fe200078e02ff */
[----:B------:R2:W-:Y:S01]  /*5110*/  @!P4 STG.E.U8 desc[UR38][R6.64+0x71], R83 ;  /* 0x000071530600c986 */ /* 0x0005e2000c101126 */
[----:B------:R-:W-:-:S03]  /*5120*/  @!P1 IMAD R85, R85, R19, RZ ;  /* 0x0000001355559224 */ /* 0x000fc600078e02ff */
[----:B------:R2:W-:Y:S04]  /*5130*/  @!P3 STG.E.U8 desc[UR38][R4.64+0x78], R9 ;  /* 0x000078090400b986 */ /* 0x0005e8000c101126 */
[----:B------:R2:W-:Y:S04]  /*5140*/  @!P1 STG.E.U8 desc[UR38][R4.64+0x79], R85 ;  /* 0x0000795504009986 */ /* 0x0005e8000c101126 */
[----:B------:R2:W-:Y:S04]  /*5150*/  @!P5 STG.E.U8 desc[UR38][R6.64+0x78], R11 ;  /* 0x0000780b0600d986 */ /* 0x0005e8000c101126 */
[----:B------:R2:W-:Y:S02]  /*5160*/  @!P0 STG.E.U8 desc[UR38][R6.64+0x79], R87 ;  /* 0x0000795706008986 */ /* 0x0005e4000c101126 */
.L_x_158:
[----:B------:R-:W-:Y:S05]  /*5170*/  BSYNC B0 ;  /* 0x0000000000007941 */ /* 0x000fea0003800000 */
.L_x_28:
[----:B------:R-:W-:Y:S01]  /*5180*/  IADD3 R16, P0, R16, UR36, RZ ;  /* 0x0000002410107c10 */ /* 0x000fe2000ff1e0ff */
[----:B------:R-:W-:Y:S01]  /*5190*/  ULDC.64 UR4, c[0x0][0x650] ;  /* 0x0001940000047ab9 */ /* 0x000fe20000000a00 */
[----:B--2---:R-:W-:Y:S01]  /*51a0*/  PRMT R3, RZ, 0x7610, R3 ;  /* 0x00007610ff037816 */ /* 0x004fe20000000003 */
[----:B------:R-:W-:Y:S01]  /*51b0*/  IMAD.MOV.U32 R98, RZ, RZ, -0x1 ;  /* 0xffffffffff627424 */ /* 0x000fe200078e00ff */
[----:B------:R-:W-:Y:S01]  /*51c0*/  IADD3.X R17, R17, UR42, RZ, P0, !PT ;  /* 0x0000002a11117c10 */ /* 0x000fe200087fe4ff */
[----:B------:R-:W-:Y:S01]  /*51d0*/  IMAD.MOV.U32 R97, RZ, RZ, -0x1 ;  /* 0xffffffffff617424 */ /* 0x000fe200078e00ff */
[----:B------:R-:W-:-:S04]  /*51e0*/  ISETP.GE.U32.AND P0, PT, R16, UR4, PT ;  /* 0x0000000410007c0c */ /* 0x000fc8000bf06070 */
[----:B------:R-:W-:-:S13]  /*51f0*/  ISETP.GE.U32.AND.EX P0, PT, R17, UR5, PT, P0 ;  /* 0x0000000511007c0c */ /* 0x000fda000bf06100 */
[----:B------:R-:W-:Y:S05]  /*5200*/  @P0 BRA `(.L_x_159) ;  /* 0x00000004004c0947 */ /* 0x000fea0003800000 */
[----:B------:R-:W2:Y:S01]  /*5210*/  LDC.64 R10, c[0x0][0x628] ;  /* 0x00018a00ff0a7b82 */ /* 0x000ea20000000a00 */
[----:B------:R-:W3:Y:S01]  /*5220*/  S2R R12, SR_CTAID.X ;  /* 0x00000000000c7919 */ /* 0x000ee20000002500 */
[----:B------:R-:W-:Y:S02]  /*5230*/  IMAD.MOV.U32 R8, RZ, RZ, R16 ;  /* 0x000000ffff087224 */ /* 0x000fe400078e0010 */
[----:B------:R-:W-:Y:S01]  /*5240*/  IMAD.MOV.U32 R9, RZ, RZ, R17 ;  /* 0x000000ffff097224 */ /* 0x000fe200078e0011 */
[----:B------:R-:W0:Y:S03]  /*5250*/  S2R R20, SR_CTAID.Y ;  /* 0x0000000000147919 */ /* 0x000e260000002600 */
[----:B------:R-:W0:Y:S08]  /*5260*/  LDC R0, c[0x0][0x630] ;  /* 0x00018c00ff007b82 */ /* 0x000e300000000800 */
[----:B------:R-:W0:Y:S01]  /*5270*/  LDC.64 R14, c[0x0][0x620] ;  /* 0x00018800ff0e7b82 */ /* 0x000e220000000a00 */
[----:B--2---:R-:W-:-:S04]  /*5280*/  ISETP.NE.U32.AND P0, PT, R10, RZ, PT ;  /* 0x000000ff0a00720c */ /* 0x004fc80003f05070 */
[----:B------:R-:W-:-:S13]  /*5290*/  ISETP.NE.AND.EX P0, PT, R11, RZ, PT, P0 ;  /* 0x000000ff0b00720c */ /* 0x000fda0003f05300 */
[----:B0--3--:R-:W-:Y:S05]  /*52a0*/  @!P0 BRA `(.L_x_160) ;  /* 0x0000000000288947 */ /* 0x009fea0003800000 */
[----:B------:R-:W0:Y:S02]  /*52b0*/  LDC R3, c[0x0][0x634] ;  /* 0x00018d00ff037b82 */ /* 0x000e240000000800 */
[----:B0-----:R-:W-:-:S05]  /*52c0*/  IADD3 R3, P0, R16, R3, RZ ;  /* 0x0000000310037210 */ /* 0x001fca0007f1e0ff */
[----:B------:R-:W-:-:S04]  /*52d0*/  IMAD.X R13, RZ, RZ, R17, P0 ;  /* 0x000000ffff0d7224 */ /* 0x000fc800000e0611 */
[----:B------:R-:W-:-:S04]  /*52e0*/  IMAD.WIDE.U32 R4, R13, R10, RZ ;  /* 0x0000000a0d047225 */ /* 0x000fc800078e00ff */
[----:B-1--4-:R-:W-:-:S04]  /*52f0*/  IMAD.WIDE.U32 R6, P0, R3, R11, R4 ;  /* 0x0000000b03067225 */ /* 0x012fc80007800004 */
[----:B------:R-:W-:-:S04]  /*5300*/  IMAD.WIDE.U32 R4, R3, R10, RZ ;  /* 0x0000000a03047225 */ /* 0x000fc800078e00ff */
[----:B------:R-:W-:Y:S01]  /*5310*/  IMAD.X R9, RZ, RZ, RZ, P0 ;  /* 0x000000ffff097224 */ /* 0x000fe200000e06ff */
[----:B------:R-:W-:Y:S01]  /*5320*/  IADD3 RZ, P0, R5, R6, RZ ;  /* 0x0000000605ff7210 */ /* 0x000fe20007f1e0ff */
[----:B------:R-:W-:-:S04]  /*5330*/  IMAD.MOV.U32 R8, RZ, RZ, R7 ;  /* 0x000000ffff087224 */ /* 0x000fc800078e0007 */
[----:B------:R-:W-:-:S08]  /*5340*/  IMAD.WIDE.U32.X R8, R13, R11, R8, P0 ;  /* 0x0000000b0d087225 */ /* 0x000fd000000e0408 */
.L_x_160:
[-CC-:B------:R-:W-:Y:S01]  /*5350*/  SHF.R.U64 R97, R8, R0.reuse, R9.reuse ;  /* 0x0000000008617219 */ /* 0x180fe20000001209 */
[----:B----4-:R-:W0:Y:S01]  /*5360*/  LDC.64 R26, c[0x0][0x640] ;  /* 0x00019000ff1a7b82 */ /* 0x010e220000000a00 */
[----:B------:R-:W-:Y:S01]  /*5370*/  SHF.R.U32.HI R0, RZ, R0, R9 ;  /* 0x00000000ff007219 */ /* 0x000fe20000011609 */
[----:B------:R-:W-:Y:S01]  /*5380*/  ULDC UR4, c[0x0][0x150] ;  /* 0x0000540000047ab9 */ /* 0x000fe20000000800 */
[----:B------:R-:W-:Y:S02]  /*5390*/  IADD3 R3, P0, RZ, -R97, RZ ;  /* 0x80000061ff037210 */ /* 0x000fe40007f1e0ff */
[----:B-1----:R-:W-:-:S03]  /*53a0*/  I2FP.F32.U32 R7, R12 ;  /* 0x0000000c00077245 */ /* 0x002fc60000201000 */
[----:B------:R-:W1:Y:S01]  /*53b0*/  LDC R6, c[0x0][0x618] ;  /* 0x00018600ff067b82 */ /* 0x000e620000000800 */
[----:B------:R-:W-:Y:S02]  /*53c0*/  IMAD.X R5, RZ, RZ, ~R0, P0 ;  /* 0x000000ffff057224 */ /* 0x000fe400000e0e00 */
[----:B------:R-:W-:Y:S01]  /*53d0*/  FMUL R7, R7, UR4 ;  /* 0x0000000407077c20 */ /* 0x000fe20008400000 */
[----:B------:R-:W-:Y:S01]  /*53e0*/  ULDC UR4, c[0x0][0x154] ;  /* 0x0000550000047ab9 */ /* 0x000fe20000000800 */
[-C--:B------:R-:W-:Y:S02]  /*53f0*/  IMAD R0, R5, R14.reuse, RZ ;  /* 0x0000000e05007224 */ /* 0x080fe400078e02ff */
[C---:B------:R-:W-:Y:S01]  /*5400*/  IMAD.WIDE.U32 R4, R3.reuse, R14, R16 ;  /* 0x0000000e03047225 */ /* 0x040fe200078e0010 */
[----:B------:R-:W2:Y:S01]  /*5410*/  LDC R8, c[0x0][0x608] ;  /* 0x00018200ff087b82 */ /* 0x000ea20000000800 */
[----:B------:R-:W3:Y:S02]  /*5420*/  F2I.U32.TRUNC.NTZ R7, R7 ;  /* 0x0000000700077305 */ /* 0x000ee4000020f000 */
[----:B------:R-:W-:Y:S01]  /*5430*/  IMAD R3, R3, R15, R0 ;  /* 0x0000000f03037224 */ /* 0x000fe200078e0200 */
[----:B------:R-:W-:-:S03]  /*5440*/  I2FP.F32.U32 R0, R20 ;  /* 0x0000001400007245 */ /* 0x000fc60000201000 */
[----:B------:R-:W-:Y:S01]  /*5450*/  IMAD.IADD R3, R5, 0x1, R3 ;  /* 0x0000000105037824 */ /* 0x000fe200078e0203 */
[----:B------:R-:W4:Y:S01]  /*5460*/  LDC R11, c[0x0][0x658] ;  /* 0x00019600ff0b7b82 */ /* 0x000f220000000800 */
[----:B0-----:R-:W-:-:S04]  /*5470*/  ISETP.NE.U32.AND P0, PT, R26, RZ, PT ;  /* 0x000000ff1a00720c */ /* 0x001fc80003f05070 */
[----:B------:R-:W-:-:S03]  /*5480*/  ISETP.NE.AND.EX P0, PT, R27, RZ, PT, P0 ;  /* 0x000000ff1b00720c */ /* 0x000fc60003f05300 */
[----:B------:R-:W0:Y:S01]  /*5490*/  LDC R9, c[0x0][0x144] ;  /* 0x00005100ff097b82 */ /* 0x000e220000000800 */
[-C--:B-1----:R-:W-:Y:S01]  /*54a0*/  SHF.R.U64 R10, R4, R6.reuse, R3 ;  /* 0x00000006040a7219 */ /* 0x082fe20000001203 */
[----:B---3--:R-:W-:Y:S01]  /*54b0*/  IMAD.MOV R7, RZ, RZ, -R7 ;  /* 0x000000ffff077224 */ /* 0x008fe200078e0a07 */
[----:B------:R-:W-:Y:S01]  /*54c0*/  SHF.R.U32.HI R3, RZ, R6, R3 ;  /* 0x00000006ff037219 */ /* 0x000fe20000011603 */
[----:B------:R-:W-:-:S04]  /*54d0*/  FMUL R6, R0, UR4 ;  /* 0x0000000400067c20 */ /* 0x000fc80008400000 */
[----:B------:R-:W1:Y:S01]  /*54e0*/  LDC R21, c[0x0][0x148] ;  /* 0x00005200ff157b82 */ /* 0x000e620000000800 */
[----:B------:R3:W0:Y:S01]  /*54f0*/  F2I.U32.TRUNC.NTZ R14, R6 ;  /* 0x00000006000e7305 */ /* 0x000622000020f000 */
[-CC-:B--2---:R-:W-:Y:S02]  /*5500*/  SHF.R.U64 R13, R10, R8.reuse, R3.reuse ;  /* 0x000000080a0d7219 */ /* 0x184fe40000001203 */
[----:B------:R-:W-:-:S04]  /*5510*/  SHF.R.U32.HI R0, RZ, R8, R3 ;  /* 0x00000008ff007219 */ /* 0x000fc80000011603 */
[----:B------:R-:W2:Y:S01]  /*5520*/  LDC R24, c[0x0][0x648] ;  /* 0x00019200ff187b82 */ /* 0x000ea20000000800 */
[-CC-:B----4-:R-:W-:Y:S02]  /*5530*/  SHF.R.U64 R15, R13, R11.reuse, R0.reuse ;  /* 0x0000000b0d0f7219 */ /* 0x190fe40000001200 */
[----:B------:R-:W-:-:S03]  /*5540*/  SHF.R.U32.HI R5, RZ, R11, R0 ;  /* 0x0000000bff057219 */ /* 0x000fc60000011600 */
[----:B------:R-:W-:Y:S02]  /*5550*/  IMAD.MOV.U32 R4, RZ, RZ, R15 ;  /* 0x000000ffff047224 */ /* 0x000fe400078e000f */
[----:B------:R-:W4:Y:S01]  /*5560*/  LDC R28, c[0x0][0x638] ;  /* 0x00018e00ff1c7b82 */ /* 0x000f220000000800 */
[----:B0-----:R-:W-:-:S07]  /*5570*/  IMAD R25, R9, R7, R12 ;  /* 0x0000000709197224 */ /* 0x001fce00078e020c */
[----:B------:R-:W0:Y:S08]  /*5580*/  LDC R29, c[0x0][0x610] ;  /* 0x00018400ff1d7b82 */ /* 0x000e300000000800 */
[----:B------:R-:W0:Y:S01]  /*5590*/  LDC R30, c[0x0][0x600] ;  /* 0x00018000ff1e7b82 */ /* 0x000e220000000800 */
[----:B-123--:R-:W-:Y:S05]  /*55a0*/  @!P0 BRA `(.L_x_161) ;  /* 0x0000000000288947 */ /* 0x00efea0003800000 */
        /* <DEDUP_REMOVED lines=10> */
.L_x_161:
[----:B------:R-:W-:Y:S01]  /*5650*/  ISETP.NE.AND P0, PT, R2, 0x1, PT ;  /* 0x000000010200780c */ /* 0x000fe20003f05270 */
[----:B------:R-:W-:Y:S01]  /*5660*/  IMAD.MOV R14, RZ, RZ, -R14 ;  /* 0x000000ffff0e7224 */ /* 0x000fe200078e0a0e */
[----:B------:R-:W-:Y:S02]  /*5670*/  SHF.R.U64 R0, R4, R24, R5 ;  /* 0x0000001804007219 */ /* 0x000fe40000001205 */
[----:B------:R-:W-:Y:S02]  /*5680*/  LOP3.LUT R3, R13, R94, RZ, 0xc0, !PT ;  /* 0x0000005e0d037212 */ /* 0x000fe400078ec0ff */
[----:B------:R-:W-:Y:S01]  /*5690*/  LOP3.LUT R10, R10, R93, RZ, 0xc0, !PT ;  /* 0x0000005d0a0a7212 */ /* 0x000fe200078ec0ff */
[----:B------:R-:W-:Y:S02]  /*56a0*/  IMAD.MOV R4, RZ, RZ, -R0 ;  /* 0x000000ffff047224 */ /* 0x000fe400078e0a00 */
[----:B------:R-:W-:Y:S02]  /*56b0*/  IMAD R0, R90, R0, R3 ;  /* 0x000000005a007224 */ /* 0x000fe400078e0203 */
[----:B----4-:R-:W-:-:S02]  /*56c0*/  IMAD R3, R4, R28, R15 ;  /* 0x0000001c04037224 */ /* 0x010fc400078e020f */
[----:B------:R-:W-:Y:S02]  /*56d0*/  @P0 IMAD R25, R21, R14, R20 ;  /* 0x0000000e15190224 */ /* 0x000fe400078e0214 */
[----:B0-----:R-:W-:Y:S02]  /*56e0*/  IMAD R5, R3, R30, R10 ;  /* 0x0000001e03057224 */ /* 0x001fe400078e020a */
[----:B------:R-:W-:Y:S02]  /*56f0*/  IMAD R0, R0, R29, R25 ;  /* 0x0000001d00007224 */ /* 0x000fe400078e0219 */
[----:B------:R-:W-:-:S03]  /*5700*/  IMAD.MOV.U32 R4, RZ, RZ, 0x1 ;  /* 0x00000001ff047424 */ /* 0x000fc600078e00ff */
[----:B------:R-:W-:Y:S02]  /*5710*/  SEL R98, R5, R0, !P0 ;  /* 0x0000000005627207 */ /* 0x000fe40004000000 */
[----:B------:R-:W-:Y:S02]  /*5720*/  PRMT R3, R4, 0x7610, R3 ;  /* 0x0000761004037816 */ /* 0x000fe40000000003 */
[----:B------:R-:W-:-:S07]  /*5730*/  SEL R0, R0, R5, !P0 ;  /* 0x0000000500007207 */ /* 0x000fce0004000000 */
.L_x_159:
[----:B------:R-:W-:Y:S01]  /*5740*/  UIMAD.WIDE.U32 UR4, UR41, 0x24924925, URZ ;  /* 0x24924925290478a5 */ /* 0x000fe2000f8e003f */
[----:B------:R-:W-:Y:S01]  /*5750*/  LOP3.LUT P0, RZ, R3, 0xff, RZ, 0xc0, !PT ;  /* 0x000000ff03ff7812 */ /* 0x000fe2000780c0ff */
[----:B------:R-:W-:Y:S02]  /*5760*/  IMAD.MOV.U32 R99, RZ, RZ, R0 ;  /* 0x000000ffff637224 */ /* 0x000fe400078e0000 */
[----:B------:R-:W-:-:S04]  /*5770*/  UIADD3 UR4, UR41, -UR5, URZ ;  /* 0x8000000529047290 */ /* 0x000fc8000fffe03f */
[----:B------:R-:W-:-:S04]  /*5780*/  ULEA.HI UR4, UR4, UR5, URZ, 0x1f ;  /* 0x0000000504047291 */ /* 0x000fc8000f8ff83f */
[----:B------:R-:W-:-:S04]  /*5790*/  USHF.R.U32.HI UR4, URZ, 0x2, UR4 ;  /* 0x000000023f047899 */ /* 0x000fc80008011604 */
[----:B------:R-:W-:Y:S01]  /*57a0*/  UIMAD UR41, UR4, -0x7, UR41 ;  /* 0xfffffff9042978a4 */ /* 0x000fe2000f8e0229 */
[----:B------:R-:W-:Y:S11]  /*57b0*/  @P0 BRA `(.L_x_162) ;  /* 0xffffffb800880947 */ /* 0x000ff6000383ffff */
[----:B------:R-:W-:Y:S05]  /*57c0*/  EXIT ;  /* 0x000000000000794d */ /* 0x000fea0003800000 */
.L_x_3:
        /* <DEDUP_REMOVED lines=26> */
.L_x_164:
[--C-:B------:R-:W-:Y:S01]  /*5970*/  SHF.R.U64 R14, R12, R20, R13.reuse ;  /* 0x000000140c0e7219 */ /* 0x100fe2000000120d */
[----:B------:R-:W0:Y:S01]  /*5980*/  LDC R24, c[0x0][0x618] ;  /* 0x00018600ff187b82 */ /* 0x000e220000000800 */
[----:B------:R-:W-:Y:S01]  /*5990*/  I2FP.F32.U32 R8, R6 ;  /* 0x0000000600087245 */ /* 0x000fe20000201000 */
[----:B------:R-:W-:Y:S01]  /*59a0*/  ULDC UR4, c[0x0][0x150] ;  /* 0x0000540000047ab9 */ /* 0x000fe20000000800 */
[----:B------:R-:W-:Y:S02]  /*59b0*/  SHF.R.U32.HI R7, RZ, R20, R13 ;  /* 0x00000014ff077219 */ /* 0x000fe4000001160d */
[----:B------:R-:W-:Y:S01]  /*59c0*/  IADD3 R11, P0, RZ, -R14, RZ ;  /* 0x8000000eff0b7210 */ /* 0x000fe20007f1e0ff */
[----:B------:R-:W-:Y:S01]  /*59d0*/  FMUL R13, R8, UR4 ;  /* 0x00000004080d7c20 */ /* 0x000fe20008400000 */
[----:B------:R-:W-:Y:S01]  /*59e0*/  ULDC UR4, c[0x0][0x154] ;  /* 0x0000550000047ab9 */ /* 0x000fe20000000800 */
[----:B------:R-:W1:Y:S02]  /*59f0*/  LDC.64 R26, c[0x0][0x640] ;  /* 0x00019000ff1a7b82 */ /* 0x000e640000000a00 */
[----:B------:R-:W-:-:S02]  /*5a00*/  IMAD.X R7, RZ, RZ, ~R7, P0 ;  /* 0x000000ffff077224 */ /* 0x000fc400000e0e07 */
[----:B------:R-:W2:Y:S01]  /*5a10*/  F2I.U32.TRUNC.NTZ R13, R13 ;  /* 0x0000000d000d7305 */ /* 0x000ea2000020f000 */
[----:B------:R-:W-:-:S03]  /*5a20*/  IMAD.WIDE.U32 R8, R11, R22, R16 ;  /* 0x000000160b087225 */ /* 0x000fc600078e0010 */
[----:B------:R-:W3:Y:S01]  /*5a30*/  LDC R15, c[0x0][0x144] ;  /* 0x00005100ff0f7b82 */ /* 0x000ee20000000800 */
[----:B------:R-:W-:-:S04]  /*5a40*/  IMAD R10, R7, R22, RZ ;  /* 0x00000016070a7224 */ /* 0x000fc800078e02ff */
[----:B------:R-:W-:Y:S02]  /*5a50*/  IMAD R7, R11, R23, R10 ;  /* 0x000000170b077224 */ /* 0x000fe400078e020a */
[----:B------:R-:W-:Y:S01]  /*5a60*/  IMAD.MOV.U32 R10, RZ, RZ, -0x1 ;  /* 0xffffffffff0a7424 */ /* 0x000fe200078e00ff */
[----:B------:R-:W4:Y:S01]  /*5a70*/  LDC R20, c[0x0][0x608] ;  /* 0x00018200ff147b82 */ /* 0x000f220000000800 */
[----:B------:R-:W-:Y:S01]  /*5a80*/  IMAD.IADD R7, R9, 0x1, R7 ;  /* 0x0000000109077824 */ /* 0x000fe200078e0207 */
[----:B------:R-:W-:-:S04]  /*5a90*/  I2FP.F32.U32 R9, R5 ;  /* 0x0000000500097245 */ /* 0x000fc80000201000 */
[-C--:B0-----:R-:W-:Y:S01]  /*5aa0*/  SHF.R.U64 R12, R8, R24.reuse, R7 ;  /* 0x00000018080c7219 */ /* 0x081fe20000001207 */
[----:B--2---:R-:W-:Y:S01]  /*5ab0*/  IMAD.MOV R8, RZ, RZ, -R13 ;  /* 0x000000ffff087224 */ /* 0x004fe200078e0a0d */
[----:B------:R-:W0:Y:S01]  /*5ac0*/  LDC R11, c[0x0][0x658] ;  /* 0x00019600ff0b7b82 */ /* 0x000e220000000800 */
[----:B-1----:R-:W-:Y:S01]  /*5ad0*/  ISETP.NE.U32.AND P0, PT, R26, RZ, PT ;  /* 0x000000ff1a00720c */ /* 0x002fe20003f05070 */
[----:B------:R-:W-:Y:S01]  /*5ae0*/  FMUL R9, R9, UR4 ;  /* 0x0000000409097c20 */ /* 0x000fe20008400000 */
[----:B------:R-:W-:Y:S02]  /*5af0*/  SHF.R.U32.HI R7, RZ, R24, R7 ;  /* 0x00000018ff077219 */ /* 0x000fe40000011607 */
[----:B------:R-:W-:-:S03]  /*5b00*/  ISETP.NE.AND.EX P0, PT, R27, RZ, PT, P0 ;  /* 0x000000ff1b00720c */ /* 0x000fc60003f05300 */
[----:B------:R-:W1:Y:S01]  /*5b10*/  LDC R22, c[0x0][0x148] ;  /* 0x00005200ff167b82 */ /* 0x000e620000000800 */
[----:B---3--:R-:W-:Y:S02]  /*5b20*/  IMAD R23, R15, R8, R6 ;  /* 0x000000080f177224 */ /* 0x008fe400078e0206 */
[----:B------:R-:W-:-:S05]  /*5b30*/  IMAD.MOV.U32 R8, RZ, RZ, 0x1 ;  /* 0x00000001ff087424 */ /* 0x000fca00078e00ff */
[----:B------:R-:W2:Y:S01]  /*5b40*/  LDC R21, c[0x0][0x600] ;  /* 0x00018000ff157b82 */ /* 0x000ea20000000800 */
[-CC-:B----4-:R-:W-:Y:S02]  /*5b50*/  SHF.R.U64 R15, R12, R20.reuse, R7.reuse ;  /* 0x000000140c0f7219 */ /* 0x190fe40000001207 */
[----:B------:R-:W-:Y:S02]  /*5b60*/  SHF.R.U32.HI R6, RZ, R20, R7 ;  /* 0x00000014ff067219 */ /* 0x000fe40000011607 */
[----:B------:R3:W4:Y:S03]  /*5b70*/  F2I.U32.TRUNC.NTZ R20, R9 ;  /* 0x0000000900147305 */ /* 0x000726000020f000 */
[----:B------:R-:W1:Y:S01]  /*5b80*/  LDC R25, c[0x0][0x648] ;  /* 0x00019200ff197b82 */ /* 0x000e620000000800 */
[-C--:B0-----:R-:W-:Y:S02]  /*5b90*/  SHF.R.U64 R19, R15, R11.reuse, R6 ;  /* 0x0000000b0f137219 */ /* 0x081fe40000001206 */
[----:B------:R-:W-:-:S02]  /*5ba0*/  SHF.L.U32 R10, R10, R11, RZ ;  /* 0x0000000b0a0a7219 */ /* 0x000fc400000006ff */
[-C--:B------:R-:W-:Y:S01]  /*5bb0*/  SHF.R.U32.HI R7, RZ, R11.reuse, R6 ;  /* 0x0000000bff077219 */ /* 0x080fe20000011606 */
[----:B------:R-:W-:Y:S01]  /*5bc0*/  IMAD.MOV.U32 R6, RZ, RZ, R19 ;  /* 0x000000ffff067224 */ /* 0x000fe200078e0013 */
[----:B------:R-:W-:Y:S01]  /*5bd0*/  SHF.L.U32 R24, R8, R11, RZ ;  /* 0x0000000b08187219 */ /* 0x000fe200000006ff */
[----:B------:R-:W0:Y:S01]  /*5be0*/  LDC R28, c[0x0][0x638] ;  /* 0x00018e00ff1c7b82 */ /* 0x000e220000000800 */
[----:B------:R-:W-:-:S07]  /*5bf0*/  LOP3.LUT R30, RZ, R10, RZ, 0x33, !PT ;  /* 0x0000000aff1e7212 */ /* 0x000fce00078e33ff */
[----:B------:R-:W0:Y:S01]  /*5c00*/  LDC R29, c[0x0][0x610] ;  /* 0x00018400ff1d7b82 */ /* 0x000e220000000800 */
[----:B---34-:R-:W-:Y:S05]  /*5c10*/  @!P0 BRA `(.L_x_165) ;  /* 0x0000000000288947 */ /* 0x018fea0003800000 */
[----:B------:R-:W3:Y:S02]  /*5c20*/  LDC R6, c[0x0][0x64c] ;  /* 0x00019300ff067b82 */ /* 0x000ee40000000800 */
[----:B---3--:R-:W-:-:S05]  /*5c30*/  IADD3 R11, P0, R19, R6, RZ ;  /* 0x00000006130b7210 */ /* 0x008fca0007f1e0ff */
        /* <DEDUP_REMOVED lines=8> */
.L_x_165:
[----:B------:R-:W-:Y:S01]  /*5cc0*/  ISETP.NE.AND P0, PT, R2, 0x1, PT ;  /* 0x000000010200780c */ /* 0x000fe20003f05270 */
[----:B--2---:R-:W-:Y:S01]  /*5cd0*/  VIADD R9, R21, 0xffffffff ;  /* 0xffffffff15097836 */ /* 0x004fe20000000000 */
[----:B-1----:R-:W-:Y:S01]  /*5ce0*/  SHF.R.U64 R7, R6, R25, R7 ;  /* 0x0000001906077219 */ /* 0x002fe20000001207 */
[----:B------:R-:W-:Y:S01]  /*5cf0*/  IMAD.MOV R20, RZ, RZ, -R20 ;  /* 0x000000ffff147224 */ /* 0x000fe200078e0a14 */
[----:B------:R-:W-:Y:S02]  /*5d00*/  LOP3.LUT R6, R15, R30, RZ, 0xc0, !PT ;  /* 0x0000001e0f067212 */ /* 0x000fe400078ec0ff */
[----:B------:R-:W-:Y:S01]  /*5d10*/  LOP3.LUT R12, R12, R9, RZ, 0xc0, !PT ;  /* 0x000000090c0c7212 */ /* 0x000fe200078ec0ff */
[----:B------:R-:W-:Y:S02]  /*5d20*/  IMAD.MOV R8, RZ, RZ, -R7 ;  /* 0x000000ffff087224 */ /* 0x000fe400078e0a07 */
[----:B------:R-:W-:Y:S02]  /*5d30*/  IMAD R6, R24, R7, R6 ;  /* 0x0000000718067224 */ /* 0x000fe400078e0206 */
[----:B------:R-:W-:-:S02]  /*5d40*/  IMAD.MOV.U32 R9, RZ, RZ, 0x1 ;  /* 0x00000001ff097424 */ /* 0x000fc400078e00ff */
[----:B------:R-:W-:Y:S02]  /*5d50*/  @P0 IMAD R23, R22, R20, R5 ;  /* 0x0000001416170224 */ /* 0x000fe400078e0205 */
[----:B0-----:R-:W-:Y:S02]  /*5d60*/  IMAD R5, R8, R28, R19 ;  /* 0x0000001c08057224 */ /* 0x001fe400078e0213 */
[----:B------:R-:W-:Y:S02]  /*5d70*/  IMAD R19, R6, R29, R23 ;  /* 0x0000001d06137224 */ /* 0x000fe400078e0217 */
[----:B------:R-:W-:Y:S02]  /*5d80*/  IMAD R6, R5, R21, R12 ;  /* 0x0000001505067224 */ /* 0x000fe400078e020c */
[----:B------:R-:W-:-:S03]  /*5d90*/  IMAD.MOV.U32 R8, RZ, RZ, R14 ;  /* 0x000000ffff087224 */ /* 0x000fc600078e000e */
[----:B------:R-:W-:Y:S02]  /*5da0*/  SEL R20, R6, R19, !P0 ;  /* 0x0000001306147207 */ /* 0x000fe40004000000 */
[----:B------:R-:W-:-:S07]  /*5db0*/  SEL R19, R19, R6, !P0 ;  /* 0x0000000613137207 */ /* 0x000fce0004000000 */
.L_x_163:
[----:B------:R-:W-:-:S08]  /*5dc0*/  NOP ;  /* 0x0000000000007918 */ /* 0x000fd00000000000 */
[----:B------:R-:W0:-:S00]  /*5dd0*/  USETMAXREG.DEALLOC.CTAPOOL 0x28 ;  /* 0x00000028000079c8 */ /* 0x000e0000080e0500 */
[----:B0-----:R-:W-:-:S13]  /*5de0*/  ISETP.NE.AND P0, PT, R0, RZ, PT ;  /* 0x000000ff0000720c */ /* 0x001fda0003f05270 */
[----:B------:R-:W-:Y:S05]  /*5df0*/  @P0 EXIT ;  /* 0x000000000000094d */ /* 0x000fea0003800000 */
[----:B------:R-:W-:Y:S01]  /*5e00*/  LOP3.LUT P0, RZ, R9, 0xff, RZ, 0xc0, !PT ;  /* 0x000000ff09ff7812 */ /* 0x000fe2000780c0ff */
[----:B------:R-:W-:Y:S02]  /*5e10*/  IMAD.MOV.U32 R0, RZ, RZ, 0x1 ;  /* 0x00000001ff007424 */ /* 0x000fe400078e00ff */
[----:B------:R-:W-:-:S10]  /*5e20*/  IMAD.MOV.U32 R12, RZ, RZ, RZ ;  /* 0x000000ffff0c7224 */ /* 0x000fd400078e00ff */
[----:B------:R-:W-:Y:S05]  /*5e30*/  @!P0 BRA `(.L_x_166) ;  /* 0x0000000c00148947 */ /* 0x000fea0003800000 */
[----:B------:R-:W0:Y:S01]  /*5e40*/  LDC R0, c[0x0][0x28c] ;  /* 0x0000a300ff007b82 */ /* 0x000e220000000800 */
[----:B------:R-:W-:Y:S01]  /*5e50*/  LOP3.LUT P0, RZ, R3, 0x1f, RZ, 0xc0, !PT ;  /* 0x0000001f03ff7812 */ /* 0x000fe2000780c0ff */
[----:B------:R-:W-:Y:S01]  /*5e60*/  ULDC UR5, c[0x0][0x658] ;  /* 0x0001960000057ab9 */ /* 0x000fe20000000800 */
[----:B------:R-:W-:Y:S01]  /*5e70*/  UMOV UR6, 0xffffffff ;  /* 0xffffffff00067882 */ /* 0x000fe20000000000 */
[----:B------:R-:W-:Y:S01]  /*5e80*/  BSSY B0, `(.L_x_166) ;  /* 0x00000c0000007945 */ /* 0x000fe20003800000 */
[----:B------:R-:W-:Y:S01]  /*5e90*/  USHF.L.U32 UR6, UR6, UR5, URZ ;  /* 0x0000000506067299 */ /* 0x000fe2000800063f */
[C---:B------:R-:W-:Y:S01]  /*5ea0*/  ISETP.NE.AND P2, PT, R4.reuse, RZ, PT ;  /* 0x000000ff0400720c */ /* 0x040fe20003f45270 */
[----:B------:R-:W-:Y:S01]  /*5eb0*/  IMAD.MOV.U32 R13, RZ, RZ, 0x1 ;  /* 0x00000001ff0d7424 */ /* 0x000fe200078e00ff */
[----:B------:R-:W-:Y:S01]  /*5ec0*/  ISETP.NE.OR P0, PT, R4, RZ, !P0 ;  /* 0x000000ff0400720c */ /* 0x000fe20004705670 */
[----:B------:R-:W-:Y:S01]  /*5ed0*/  IMAD.MOV.U32 R12, RZ, RZ, RZ ;  /* 0x000000ffff0c7224 */ /* 0x000fe200078e00ff */
[----:B------:R-:W-:Y:S01]  /*5ee0*/  LOP3.LUT R11, R18, 0x2, RZ, 0xfc, !PT ;  /* 0x00000002120b7812 */ /* 0x000fe200078efcff */
[----:B------:R-:W-:Y:S01]  /*5ef0*/  ULDC UR4, c[0x0][0x600] ;  /* 0x0001800000047ab9 */ /* 0x000fe20000000800 */
[----:B------:R-:W-:Y:S01]  /*5f00*/  UMOV UR7, 0x1 ;  /* 0x0000000100077882 */ /* 0x000fe20000000000 */
[----:B------:R-:W-:-:S02]  /*5f10*/  UIADD3 UR15, UR4, -0x1, URZ ;  /* 0xffffffff040f7890 */ /* 0x000fc4000fffe03f */
[----:B------:R-:W-:Y:S02]  /*5f20*/  USHF.L.U32 UR17, UR7, UR5, URZ ;  /* 0x0000000507117299 */ /* 0x000fe4000800063f */
[----:B------:R-:W-:Y:S01]  /*5f30*/  ULOP3.LUT UR16, URZ, UR6, URZ, 0x33, !UPT ;  /* 0x000000063f107292 */ /* 0x000fe2000f8e333f */
[----:B------:R-:W-:Y:S01]  /*5f40*/  ULDC.64 UR20, c[0x0][0x198] ;  /* 0x0000660000147ab9 */ /* 0x000fe20000000a00 */
[----:B0-----:R-:W-:-:S05]  /*5f50*/  VIADD R0, R0, 0x7f ;  /* 0x0000007f00007836 */ /* 0x001fca0000000000 */
[----:B------:R-:W-:-:S04]  /*5f60*/  SHF.R.S32.HI R3, RZ, 0x1f, R0 ;  /* 0x0000001fff037819 */ /* 0x000fc80000011400 */
[----:B------:R-:W-:Y:S01]  /*5f70*/  LEA.HI R3, R3, R0, RZ, 0x7 ;  /* 0x0000000003037211 */ /* 0x000fe200078f38ff */
[----:B------:R-:W-:-:S03]  /*5f80*/  IMAD.MOV.U32 R0, RZ, RZ, 0x1 ;  /* 0x00000001ff007424 */ /* 0x000fc600078e00ff */
[----:B------:R-:W-:-:S05]  /*5f90*/  SHF.R.S32.HI R3, RZ, 0x7, R3 ;  /* 0x00000007ff037819 */ /* 0x000fca0000011403 */
[----:B------:R-:W-:-:S07]  /*5fa0*/  VIADD R10, R3, 0x1 ;  /* 0x00000001030a7836 */ /* 0x000fce0000000000 */
.L_x_178:
[----:B------:R-:W-:-:S03]  /*5fb0*/  UMOV UR4, 0xffffffff ;  /* 0xffffffff00047882 */ /* 0x000fc60000000000 */
[----:B------:R-:W-:Y:S05]  /*5fc0*/  BRA.DIV UR4, `(.L_x_167) ;  /* 0x0000001204047947 */ /* 0x000fea000b800000 */
[----:B------:R-:W-:-:S13]  /*5fd0*/  ELECT P6, URZ, PT ;  /* 0x00000000003f782f */ /* 0x000fda00038c0000 */
.L_x_192:
[----:B------:R-:W0:Y:S01]  /*5fe0*/  LDC R4, c[0x0][0x28c] ;  /* 0x0000a300ff047b82 */ /* 0x000e220000000800 */
[----:B------:R-:W-:Y:S01]  /*5ff0*/  BSSY B1, `(.L_x_168) ;  /* 0x0000035000017945 */ /* 0x000fe20003800000 */
[----:B0-----:R-:W-:-:S13]  /*6000*/  ISETP.LT.OR P6, PT, R4, 0x1, !P6 ;  /* 0x000000010400780c */ /* 0x001fda00077c1670 */
[----:B------:R-:W-:Y:S05]  /*6010*/  @P6 BRA `(.L_x_169) ;  /* 0x0000000000c86947 */ /* 0x000fea0003800000 */
[----:B------:R-:W-:Y:S02]  /*6020*/  IMAD.SHL.U32 R20, R20, 0x80, RZ ;  /* 0x0000008014147824 */ /* 0x000fe400078e00ff */
[----:B------:R-:W-:Y:S02]  /*6030*/  IMAD.SHL.U32 R19, R19, 0x80, RZ ;  /* 0x0000008013137824 */ /* 0x000fe400078e00ff */
[----:B------:R-:W-:Y:S02]  /*6040*/  IMAD.MOV.U32 R21, RZ, RZ, RZ ;  /* 0x000000ffff157224 */ /* 0x000fe400078e00ff */
[----:B------:R-:W-:Y:S02]  /*6050*/  IMAD.MOV.U32 R4, RZ, RZ, R10 ;  /* 0x000000ffff047224 */ /* 0x000fe400078e000a */
[----:B------:R-:W-:Y:S02]  /*6060*/  IMAD.MOV.U32 R5, RZ, RZ, R0 ;  /* 0x000000ffff057224 */ /* 0x000fe400078e0000 */
[----:B------:R-:W-:-:S07]  /*6070*/  IMAD.MOV.U32 R6, RZ, RZ, R12 ;  /* 0x000000ffff067224 */ /* 0x000fce00078e000c */
.L_x_173:
[----:B------:R-:W0:Y:S01]  /*6080*/  S2R R14, SR_CgaCtaId ;  /* 0x00000000000e7919 */ /* 0x000e220000008800 */
[----:B------:R-:W-:Y:S01]  /*6090*/  MOV R7, 0x400 ;  /* 0x0000040000077802 */ /* 0x000fe20000000f00 */
[----:B------:R-:W1:Y:S03]  /*60a0*/  @!P2 LDC R9, c[0x0][0x500] ;  /* 0x00014000ff09ab82 */ /* 0x000e660000000800 */
[----:B0-----:R-:W-:Y:S02]  /*60b0*/  LEA R15, R14, R7, 0x18 ;  /* 0x000000070e0f7211 */ /* 0x001fe400078ec0ff */
[----:B------:R-:W-:-:S03]  /*60c0*/  SHF.L.U32 R7, R5, 0x1f, RZ ;  /* 0x0000001f05077819 */ /* 0x000fc600000006ff */
[----:B------:R-:W-:-:S04]  /*60d0*/  IMAD R14, R6, 0x8, R15 ;  /* 0x00000008060e7824 */ /* 0x000fc800078e020f */
[----:B------:R-:W0:Y:S02]  /*60e0*/  SYNCS.PHASECHK.TRANS64.TRYWAIT P1, [R14+URZ+0x38], R7 ;  /* 0x000038070e0075a7 */ /* 0x000e24000802017f */
[----:B01----:R-:W-:Y:S05]  /*60f0*/  @!P1 BRA `(.L_x_170) ;  /* 0x0000000c00d89947 */ /* 0x003fea0003800000 */
.L_x_193:
[----:B0-----:R-:W-:Y:S01]  /*6100*/  PRMT R7, R11, 0x9910, RZ ;  /* 0x000099100b077816 */ /* 0x001fe200000000ff */
[----:B------:R0:W-:Y:S03]  /*6110*/  @!P2 SYNCS.ARRIVE.TRANS64 RZ, [R14+URZ], R9 ;  /* 0x000000090effa9a7 */ /* 0x0001e6000800003f */
[----:B------:R-:W-:-:S13]  /*6120*/  ISETP.NE.AND P1, PT, R7, 0x2, PT ;  /* 0x000000020700780c */ /* 0x000fda0003f25270 */
[----:B0-----:R-:W-:Y:S05]  /*6130*/  @P1 BRA `(.L_x_171) ;  /* 0x0000000000041947 */ /* 0x001fea0003800000 */
[----:B------:R-:W-:Y:S01]  /*6140*/  BPT.TRAP 0x1 ;  /* 0x000000040000795c */ /* 0x000fe20000300000 */
.L_x_171:
[----:B------:R-:W-:Y:S05]  /*6150*/  @P0 BRA `(.L_x_172) ;  /* 0x0000000000040947 */ /* 0x000fea0003800000 */
[----:B------:R-:W-:Y:S01]  /*6160*/  BPT.TRAP 0x1 ;  /* 0x000000040000795c */ /* 0x000fe20000300000 */
.L_x_172:
[----:B------:R-:W-:Y:S01]  /*6170*/  IMAD R15, R6, 0x4000, R15 ;  /* 0x00004000060f7824 */ /* 0x000fe200078e020f */
[----:B------:R-:W-:Y:S01]  /*6180*/  R2UR UR9, R14 ;  /* 0x000000000e0972ca */ /* 0x000fe200000e0000 */
[----:B------:R-:W-:Y:S01]  /*6190*/  VIADD R4, R4, 0xffffffff ;  /* 0xffffffff04047836 */ /* 0x000fe20000000000 */
[----:B------:R-:W-:Y:S01]  /*61a0*/  UIADD3 UR4, UP0, UR20, 0xf0, URZ ;  /* 0x000000f014047890 */ /* 0x000fe2000ff1e03f */
[----:B------:R-:W-:Y:S01]  /*61b0*/  R2UR UR11, R19 ;  /* 0x00000000130b72ca */ /* 0x000fe200000e0000 */
[----:B------:R-:W-:Y:S01]  /*61c0*/  UIADD3 UR22, UP1, UR20, 0x1f0, URZ ;  /* 0x000001f014167890 */ /* 0x000fe2000ff3e03f */
[----:B------:R-:W-:Y:S01]  /*61d0*/  R2UR UR8, R15 ;  /* 0x000000000f0872ca */ /* 0x000fe200000e0000 */
[----:B------:R-:W-:Y:S01]  /*61e0*/  UIADD3.X UR5, URZ, UR21, URZ, UP0, !UPT ;  /* 0x000000153f057290 */ /* 0x000fe200087fe43f */
[C---:B------:R-:W-:Y:S01]  /*61f0*/  R2UR UR10, R21.reuse ;  /* 0x00000000150a72ca */ /* 0x040fe200000e0000 */
[----:B------:R-:W-:Y:S01]  /*6200*/  VIADD R6, R6, 0x1 ;  /* 0x0000000106067836 */ /* 0x000fe20000000000 */
[----:B------:R-:W-:Y:S01]  /*6210*/  R2UR UR12, R8 ;  /* 0x00000000080c72ca */ /* 0x000fe200000e0000 */
[----:B------:R-:W-:Y:S01]  /*6220*/  UIADD3.X UR23, URZ, UR21, URZ, UP1, !UPT ;  /* 0x000000153f177290 */ /* 0x000fe20008ffe43f */
[----:B------:R-:W-:Y:S01]  /*6230*/  R2UR UR18, R20 ;  /* 0x00000000141272ca */ /* 0x000fe200000e0000 */
[----:B------:R-:W-:Y:S01]  /*6240*/  UMOV UR6, 0x0 ;  /* 0x0000000000067882 */ /* 0x000fe20000000000 */
[----:B------:R-:W-:Y:S01]  /*6250*/  ISETP.GT.AND P3, PT, R4, 0x1, PT ;  /* 0x000000010400780c */ /* 0x000fe20003f64270 */
[----:B------:R-:W-:Y:S01]  /*6260*/  UMOV UR7, 0x10000000 ;  /* 0x1000000000077882 */ /* 0x000fe20000000000 */
[----:B------:R-:W-:Y:S01]  /*6270*/  ISETP.NE.AND P1, PT, R6, 0x7, PT ;  /* 0x000000070600780c */ /* 0x000fe20003f25270 */
[----:B------:R-:W-:-:S02]  /*6280*/  VIADD R21, R21, 0x80 ;  /* 0x0000008015157836 */ /* 0x000fc40000000000 */
[----:B------:R-:W-:Y:S01]  /*6290*/  UIADD3 UR13, UR8, 0x180, URZ ;  /* 0x00000180080d7890 */ /* 0x000fe2000fffe03f */
[----:B------:R-:W-:Y:S01]  /*62a0*/  SEL R14, RZ, 0x1, P1 ;  /* 0x00000001ff0e7807 */ /* 0x000fe20000800000 */
[----:B------:R-:W-:Y:S01]  /*62b0*/  UIADD3 UR14, UR8, 0x1c180, URZ ;  /* 0x0001c180080e7890 */ /* 0x000fe2000fffe03f */
[----:B------:R-:W-:Y:S02]  /*62c0*/  SEL R6, R6, RZ, P1 ;  /* 0x000000ff06067207 */ /* 0x000fe40000800000 */
[----:B------:R-:W-:Y:S02]  /*62d0*/  LOP3.LUT R5, R5, R14, RZ, 0x3c, !PT ;  /* 0x0000000e05057212 */ /* 0x000fe400078e3cff */
[----:B------:R-:W-:Y:S02]  /*62e0*/  UMOV UR8, UR13 ;  /* 0x0000000d00087c82 */ /* 0x000fe40008000000 */
[----:B------:R0:W-:Y:S02]  /*62f0*/  UTMALDG.3D [UR8], [UR4], desc[UR6] ;  /* 0x00000608040075b4 */ /* 0x0001e40008011000 */
[----:B0-----:R-:W-:Y:S01]  /*6300*/  UMOV UR8, UR14 ;  /* 0x0000000e00087c82 */ /* 0x001fe20008000000 */
[----:B------:R-:W-:-:S02]  /*6310*/  UMOV UR11, UR18 ;  /* 0x00000012000b7c82 */ /* 0x000fc40008000000 */
[----:B------:R0:W-:Y:S02]  /*6320*/  UTMALDG.3D [UR8], [UR22], desc[UR6] ;  /* 0x00000608160075b4 */ /* 0x0001e40008011000 */
[----:B0-----:R-:W-:Y:S05]  /*6330*/  @P3 BRA `(.L_x_173) ;  /* 0xfffffffc00503947 */ /* 0x001fea000383ffff */
.L_x_169:
[----:B------:R-:W-:Y:S05]  /*6340*/  BSYNC B1 ;  /* 0x0000000000017941 */ /* 0x000fea0003800000 */
.L_x_168:
[----:B------:R-:W-:Y:S01]  /*6350*/  LOP3.LUT P4, RZ, R13, 0xff, RZ, 0xc0, !PT ;  /* 0x000000ff0dff7812 */ /* 0x000fe2000788c0ff */
[C---:B------:R-:W-:Y:S01]  /*6360*/  IMAD.IADD R12, R3.reuse, 0x1, R12 ;  /* 0x00000001030c7824 */ /* 0x040fe200078e020c */
[----:B------:R-:W-:Y:S01]  /*6370*/  ULDC.64 UR4, c[0x0][0x650] ;  /* 0x0001940000047ab9 */ /* 0x000fe20000000a00 */
[C---:B------:R-:W-:Y:S01]  /*6380*/  ISETP.GE.U32.AND P3, PT, R3.reuse, 0x7, PT ;  /* 0x000000070300780c */ /* 0x040fe20003f66070 */
[----:B------:R-:W-:Y:S01]  /*6390*/  BSSY B1, `(.L_x_174) ;  /* 0x000006c000017945 */ /* 0x000fe20003800000 */
[C---:B------:R-:W-:Y:S01]  /*63a0*/  IMAD.WIDE.U32 R4, R12.reuse, 0x24924925, RZ ;  /* 0x249249250c047825 */ /* 0x040fe200078e00ff */
[C---:B------:R-:W-:Y:S02]  /*63b0*/  ISETP.GT.U32.AND P1, PT, R12.reuse, 0x6, PT ;  /* 0x000000060c00780c */ /* 0x040fe40003f24070 */
[----:B------:R-:W-:Y:S01]  /*63c0*/  PRMT R13, RZ, 0x7610, R13 ;  /* 0x00007610ff0d7816 */ /* 0x000fe2000000000d */
[----:B------:R-:W-:Y:S01]  /*63d0*/  IMAD.IADD R4, R12, 0x1, -R5 ;  /* 0x000000010c047824 */ /* 0x000fe200078e0a05 */
[----:B------:R-:W-:Y:S01]  /*63e0*/  ISETP.LT.U32.AND P1, PT, R3, 0x7, P1 ;  /* 0x000000070300780c */ /* 0x000fe20000f21070 */
[----:B------:R-:W-:-:S02]  /*63f0*/  IMAD.MOV.U32 R19, RZ, RZ, -0x1 ;  /* 0xffffffffff137424 */ /* 0x000fc400078e00ff */
[----:B------:R-:W0:Y:S01]  /*6400*/  @P4 S2R R7, SR_CgaCtaId ;  /* 0x0000000000074919 */ /* 0x000e220000008800 */
[----:B------:R-:W-:Y:S01]  /*6410*/  @P4 MOV R6, 0x400 ;  /* 0x0000040000064802 */ /* 0x000fe20000000f00 */
[----:B------:R-:W-:Y:S01]  /*6420*/  IMAD.MOV.U32 R20, RZ, RZ, -0x1 ;  /* 0xffffffffff147424 */ /* 0x000fe200078e00ff */
[----:B------:R-:W-:Y:S01]  /*6430*/  LEA.HI R4, R4, R5, RZ, 0x1f ;  /* 0x0000000504047211 */ /* 0x000fe200078ff8ff */
[----:B------:R-:W-:-:S03]  /*6440*/  IMAD.MOV.U32 R8, RZ, RZ, -0x1 ;  /* 0xffffffffff087424 */ /* 0x000fc600078e00ff */
[--C-:B------:R-:W-:Y:S02]  /*6450*/  SHF.R.U32.HI R5, RZ, 0x2, R4.reuse ;  /* 0x00000002ff057819 */ /* 0x100fe40000011604 */
[----:B------:R-:W-:-:S03]  /*6460*/  PRMT R4, RZ, 0x7610, R4 ;  /* 0x00007610ff047816 */ /* 0x000fc60000000004 */
[----:B------:R-:W-:Y:S01]  /*6470*/  IMAD R12, R5, -0x7, R12 ;  /* 0xfffffff9050c7824 */ /* 0x000fe200078e020c */
[----:B0-----:R-:W-:Y:S02]  /*6480*/  @P4 LEA R6, R7, R6, 0x18 ;  /* 0x0000000607064211 */ /* 0x001fe400078ec0ff */
[----:B------:R-:W-:Y:S02]  /*6490*/  SEL R7, RZ, 0x1, !P1 ;  /* 0x00000001ff077807 */ /* 0x000fe40004800000 */
[----:B------:R-:W-:Y:S01]  /*64a0*/  IADD3 R16, P1, R16, UR36, RZ ;  /* 0x0000002410107c10 */ /* 0x000fe2000ff3e0ff */
[----:B------:R0:W-:Y:S01]  /*64b0*/  @P4 SYNCS.ARRIVE.TRANS64.A1T0 RZ, [R6+URZ+0x88], RZ ;  /* 0x000088ff06ff49a7 */ /* 0x0001e2000810003f */
[----:B------:R-:W-:Y:S02]  /*64c0*/  LOP3.LUT R0, R0, R7, RZ, 0x3c, !PT ;  /* 0x0000000700007212 */ /* 0x000fe400078e3cff */
[----:B------:R-:W-:Y:S02]  /*64d0*/  IADD3.X R17, R17, UR42, RZ, P1, !PT ;  /* 0x0000002a11117c10 */ /* 0x000fe40008ffe4ff */
[----:B------:R-:W-:-:S02]  /*64e0*/  ISETP.GE.U32.AND P1, PT, R16, UR4, PT ;  /* 0x0000000410007c0c */ /* 0x000fc4000bf26070 */
[----:B------:R-:W-:Y:S02]  /*64f0*/  @P3 LOP3.LUT R0, R0, 0x1, R5, 0x78, !PT ;  /* 0x0000000100003812 */ /* 0x000fe400078e7805 */
[----:B------:R-:W-:-:S13]  /*6500*/  ISETP.GE.U32.AND.EX P1, PT, R17, UR5, PT, P1 ;  /* 0x0000000511007c0c */ /* 0x000fda000bf26110 */
[----:B0-----:R-:W-:Y:S05]  /*6510*/  @P1 BRA `(.L_x_175) ;  /* 0x00000004004c1947 */ /* 0x001fea0003800000 */
[----:B------:R-:W-:Y:S01]  /*6520*/  ULDC.64 UR4, c[0x0][0x628] ;  /* 0x00018a0000047ab9 */ /* 0x000fe20000000a00 */
[----:B------:R-:W0:Y:S01]  /*6530*/  S2R R15, SR_CTAID.X ;  /* 0x00000000000f7919 */ /* 0x000e220000002500 */
[----:B------:R-:W-:Y:S01]  /*6540*/  ISETP.NE.U32.AND P1, PT, RZ, UR4, PT ;  /* 0x00000004ff007c0c */ /* 0x000fe2000bf25070 */
[----:B------:R-:W-:Y:S01]  /*6550*/  ULDC UR7, c[0x0][0x630] ;  /* 0x00018c0000077ab9 */ /* 0x000fe20000000800 */
[----:B------:R-:W-:Y:S01]  /*6560*/  IMAD.MOV.U32 R4, RZ, RZ, R16 ;  /* 0x000000ffff047224 */ /* 0x000fe200078e0010 */
[----:B------:R-:W1:Y:S01]  /*6570*/  S2R R14, SR_CTAID.Y ;  /* 0x00000000000e7919 */ /* 0x000e620000002600 */
[----:B------:R-:W-:Y:S01]  /*6580*/  ISETP.NE.AND.EX P1, PT, RZ, UR5, PT, P1 ;  /* 0x00000005ff007c0c */ /* 0x000fe2000bf25310 */
[----:B------:R-:W-:-:S12]  /*6590*/  IMAD.MOV.U32 R5, RZ, RZ, R17 ;  /* 0x000000ffff057224 */ /* 0x000fd800078e0011 */
[----:B------:R-:W-:Y:S05]  /*65a0*/  @!P1 BRA `(.L_x_176) ;  /* 0x0000000000289947 */ /* 0x000fea0003800000 */
[----:B------:R-:W-:Y:S02]  /*65b0*/  ULDC UR6, c[0x0][0x634] ;  /* 0x00018d0000067ab9 */ /* 0x000fe40000000800 */
[----:B------:R-:W-:-:S05]  /*65c0*/  IADD3 R9, P1, R16, UR6, RZ ;  /* 0x0000000610097c10 */ /* 0x000fca000ff3e0ff */
[----:B------:R-:W-:-:S04]  /*65d0*/  IMAD.X R19, RZ, RZ, R17, P1 ;  /* 0x000000ffff137224 */ /* 0x000fc800008e0611 */
[----:B------:R-:W-:-:S04]  /*65e0*/  IMAD.WIDE.U32 R6, R19, UR4, RZ ;  /* 0x0000000413067c25 */ /* 0x000fc8000f8e00ff */
[----:B------:R-:W-:-:S04]  /*65f0*/  IMAD.WIDE.U32 R6, P1, R9, UR5, R6 ;  /* 0x0000000509067c25 */ /* 0x000fc8000f820006 */
[----:B------:R-:W-:-:S04]  /*6600*/  IMAD.WIDE.U32 R8, R9, UR4, RZ ;  /* 0x0000000409087c25 */ /* 0x000fc8000f8e00ff */
[----:B------:R-:W-:Y:S01]  /*6610*/  IMAD.X R5, RZ, RZ, RZ, P1 ;  /* 0x000000ffff057224 */ /* 0x000fe200008e06ff */
[----:B------:R-:W-:Y:S01]  /*6620*/  IADD3 RZ, P1, R9, R6, RZ ;  /* 0x0000000609ff7210 */ /* 0x000fe20007f3e0ff */
[----:B------:R-:W-:-:S04]  /*6630*/  IMAD.MOV.U32 R4, RZ, RZ, R7 ;  /* 0x000000ffff047224 */ /* 0x000fc800078e0007 */
[----:B------:R-:W-:-:S08]  /*6640*/  IMAD.WIDE.U32.X R4, R19, UR5, R4, P1 ;  /* 0x0000000513047c25 */ /* 0x000fd000088e0404 */
.L_x_176:
[--C-:B------:R-:W-:Y:S01]  /*6650*/  SHF.R.U64 R8, R4, UR7, R5.reuse ;  /* 0x0000000704087c19 */ /* 0x100fe20008001205 */
[----:B------:R-:W-:Y:S01]  /*6660*/  ULDC.64 UR4, c[0x0][0x620] ;  /* 0x0001880000047ab9 */ /* 0x000fe20000000a00 */
[----:B------:R-:W-:Y:S01]  /*6670*/  SHF.R.U32.HI R4, RZ, UR7, R5 ;  /* 0x00000007ff047c19 */ /* 0x000fe20008011605 */
[----:B------:R-:W2:Y:S01]  /*6680*/  LDC R24, c[0x0][0x144] ;  /* 0x00005100ff187b82 */ /* 0x000ea20000000800 */
[----:B------:R-:W-:Y:S01]  /*6690*/  IADD3 R7, P1, RZ, -R8, RZ ;  /* 0x80000008ff077210 */ /* 0x000fe20007f3e0ff */
[----:B------:R-:W-:Y:S01]  /*66a0*/  ULDC.64 UR8, c[0x0][0x640] ;  /* 0x0001900000087ab9 */ /* 0x000fe20000000a00 */
[----:B0-----:R-:W-:Y:S01]  /*66b0*/  I2FP.F32.U32 R9, R15 ;  /* 0x0000000f00097245 */ /* 0x001fe20000201000 */
[----:B------:R-:W-:Y:S02]  /*66c0*/  ULDC UR6, c[0x0][0x608] ;  /* 0x0001820000067ab9 */ /* 0x000fe40000000800 */
[----:B------:R-:W-:Y:S01]  /*66d0*/  IMAD.X R4, RZ, RZ, ~R4, P1 ;  /* 0x000000ffff047224 */ /* 0x000fe200008e0e04 */
[----:B------:R-:W-:Y:S01]  /*66e0*/  ISETP.NE.U32.AND P1, PT, RZ, UR8, PT ;  /* 0x00000008ff007c0c */ /* 0x000fe2000bf25070 */
[----:B------:R-:W0:Y:S02]  /*66f0*/  LDC R21, c[0x0][0x148] ;  /* 0x00005200ff157b82 */ /* 0x000e240000000800 */
[----:B------:R-:W-:Y:S01]  /*6700*/  IMAD R6, R4, UR4, RZ ;  /* 0x0000000404067c24 */ /* 0x000fe2000f8e02ff */
[----:B------:R-:W-:Y:S01]  /*6710*/  ISETP.NE.AND.EX P1, PT, RZ, UR9, PT, P1 ;  /* 0x00000009ff007c0c */ /* 0x000fe2000bf25310 */
[----:B------:R-:W-:Y:S01]  /*6720*/  IMAD.WIDE.U32 R4, R7, UR4, R16 ;  /* 0x0000000407047c25 */ /* 0x000fe2000f8e0010 */
[----:B------:R-:W-:-:S03]  /*6730*/  ULDC UR4, c[0x0][0x150] ;  /* 0x0000540000047ab9 */ /* 0x000fc60000000800 */
[----:B------:R-:W-:Y:S02]  /*6740*/  IMAD R7, R7, UR5, R6 ;  /* 0x0000000507077c24 */ /* 0x000fe4000f8e0206 */
[----:B------:R-:W-:Y:S01]  /*6750*/  FMUL R6, R9, UR4 ;  /* 0x0000000409067c20 */ /* 0x000fe20008400000 */
[----:B------:R-:W-:Y:S01]  /*6760*/  ULDC UR4, c[0x0][0x618] ;  /* 0x0001860000047ab9 */ /* 0x000fe20000000800 */
[----:B------:R-:W-:Y:S01]  /*6770*/  ULDC UR5, c[0x0][0x154] ;  /* 0x0000550000057ab9 */ /* 0x000fe20000000800 */
[----:B------:R-:W-:-:S03]  /*6780*/  IMAD.IADD R5, R5, 0x1, R7 ;  /* 0x0000000105057824 */ /* 0x000fc600078e0207 */
[----:B------:R-:W3:Y:S02]  /*6790*/  F2I.U32.TRUNC.NTZ R6, R6 ;  /* 0x0000000600067305 */ /* 0x000ee4000020f000 */
[----:B------:R-:W-:Y:S02]  /*67a0*/  SHF.R.U64 R9, R4, UR4, R5 ;  /* 0x0000000404097c19 */ /* 0x000fe40008001205 */
[----:B-1----:R-:W-:-:S05]  /*67b0*/  I2FP.F32.U32 R4, R14 ;  /* 0x0000000e00047245 */ /* 0x002fca0000201000 */
[----:B------:R-:W-:Y:S01]  /*67c0*/  FMUL R22, R4, UR5 ;  /* 0x0000000504167c20 */ /* 0x000fe20008400000 */
[----:B------:R-:W-:Y:S01]  /*67d0*/  SHF.R.U32.HI R4, RZ, UR4, R5 ;  /* 0x00000004ff047c19 */ /* 0x000fe20008011605 */
[----:B------:R-:W-:-:S03]  /*67e0*/  ULDC UR4, c[0x0][0x658] ;  /* 0x0001960000047ab9 */ /* 0x000fc60000000800 */
[--C-:B------:R-:W-:Y:S01]  /*67f0*/  SHF.R.U64 R20, R9, UR6, R4.reuse ;  /* 0x0000000609147c19 */ /* 0x100fe20008001204 */
[----:B------:R-:W1:Y:S01]  /*6800*/  F2I.U32.TRUNC.NTZ R22, R22 ;  /* 0x0000001600167305 */ /* 0x000e62000020f000 */
[----:B------:R-:W-:Y:S01]  /*6810*/  SHF.R.U32.HI R5, RZ, UR6, R4 ;  /* 0x00000006ff057c19 */ /* 0x000fe20008011604 */
[----:B---3--:R-:W-:-:S03]  /*6820*/  IMAD.MOV R6, RZ, RZ, -R6 ;  /* 0x000000ffff067224 */ /* 0x008fc600078e0a06 */
[----:B------:R-:W-:Y:S01]  /*6830*/  SHF.R.U64 R19, R20, UR4, R5 ;  /* 0x0000000414137c19 */ /* 0x000fe20008001205 */
[----:B--2---:R-:W-:Y:S01]  /*6840*/  IMAD R15, R24, R6, R15 ;  /* 0x00000006180f7224 */ /* 0x004fe200078e020f */
[----:B------:R-:W-:-:S03]  /*6850*/  SHF.R.U32.HI R23, RZ, UR4, R5 ;  /* 0x00000004ff177c19 */ /* 0x000fc60008011605 */
[----:B------:R-:W-:Y:S02]  /*6860*/  IMAD.MOV.U32 R4, RZ, RZ, R19 ;  /* 0x000000ffff047224 */ /* 0x000fe400078e0013 */
[----:B------:R-:W-:Y:S01]  /*6870*/  IMAD.MOV.U32 R5, RZ, RZ, R23 ;  /* 0x000000ffff057224 */ /* 0x000fe200078e0017 */
[----:B-1----:R-:W-:Y:S06]  /*6880*/  @!P1 BRA `(.L_x_177) ;  /* 0x0000000000289947 */ /* 0x002fec0003800000 */
[----:B------:R-:W-:Y:S02]  /*6890*/  ULDC UR4, c[0x0][0x64c] ;  /* 0x0001930000047ab9 */ /* 0x000fe40000000800 */
[----:B------:R-:W-:-:S05]  /*68a0*/  IADD3 R5, P1, R19, UR4, RZ ;  /* 0x0000000413057c10 */ /* 0x000fca000ff3e0ff */
[----:B------:R-:W-:-:S04]  /*68b0*/  IMAD.X R23, RZ, RZ, R23, P1 ;  /* 0x000000ffff177224 */ /* 0x000fc800008e0617 */
[----:B------:R-:W-:-:S04]  /*68c0*/  IMAD.WIDE.U32 R6, R23, UR8, RZ ;  /* 0x0000000817067c25 */ /* 0x000fc8000f8e00ff */
[----:B------:R-:W-:-:S04]  /*68d0*/  IMAD.WIDE.U32 R6, P1, R5, UR9, R6 ;  /* 0x0000000905067c25 */ /* 0x000fc8000f820006 */
[----:B------:R-:W-:-:S04]  /*68e0*/  IMAD.WIDE.U32 R4, R5, UR8, RZ ;  /* 0x0000000805047c25 */ /* 0x000fc8000f8e00ff */
[----:B------:R-:W-:Y:S01]  /*68f0*/  IMAD.MOV.U32 R4, RZ, RZ, R7 ;  /* 0x000000ffff047224 */ /* 0x000fe200078e0007 */
[----:B------:R-:W-:Y:S01]  /*6900*/  IADD3 RZ, P3, R5, R6, RZ ;  /* 0x0000000605ff7210 */ /* 0x000fe20007f7e0ff */
[----:B------:R-:W-:-:S04]  /*6910*/  IMAD.X R5, RZ, RZ, RZ, P1 ;  /* 0x000000ffff057224 */ /* 0x000fc800008e06ff */
[----:B------:R-:W-:-:S08]  /*6920*/  IMAD.WIDE.U32.X R4, R23, UR9, R4, P3 ;  /* 0x0000000917047c25 */ /* 0x000fd000098e0404 */
.L_x_177:
[----:B------:R-:W-:Y:S01]  /*6930*/  ISETP.NE.AND P1, PT, R2, 0x1, PT ;  /* 0x000000010200780c */ /* 0x000fe20003f25270 */
[----:B------:R-:W-:Y:S01]  /*6940*/  ULDC UR4, c[0x0][0x648] ;  /* 0x0001920000047ab9 */ /* 0x000fe20000000800 */
[----:B------:R-:W-:Y:S01]  /*6950*/  LOP3.LUT R20, R20, UR16, RZ, 0xc0, !PT ;  /* 0x0000001014147c12 */ /* 0x000fe2000f8ec0ff */
[----:B------:R-:W-:Y:S01]  /*6960*/  IMAD.MOV R22, RZ, RZ, -R22 ;  /* 0x000000ffff167224 */ /* 0x000fe200078e0a16 */
[----:B------:R-:W-:Y:S01]  /*6970*/  SHF.R.U64 R5, R4, UR4, R5 ;  /* 0x0000000404057c19 */ /* 0x000fe20008001205 */
[----:B------:R-:W-:Y:S01]  /*6980*/  ULDC UR4, c[0x0][0x638] ;  /* 0x00018e0000047ab9 */ /* 0x000fe20000000800 */
[----:B------:R-:W-:Y:S01]  /*6990*/  LOP3.LUT R6, R9, UR15, RZ, 0xc0, !PT ;  /* 0x0000000f09067c12 */ /* 0x000fe2000f8ec0ff */
[----:B------:R-:W-:Y:S02]  /*69a0*/  ULDC UR5, c[0x0][0x610] ;  /* 0x0001840000057ab9 */ /* 0x000fe40000000800 */
[----:B------:R-:W-:Y:S02]  /*69b0*/  IMAD.MOV R4, RZ, RZ, -R5 ;  /* 0x000000ffff047224 */ /* 0x000fe400078e0a05 */
[----:B------:R-:W-:-:S02]  /*69c0*/  IMAD R20, R5, UR17, R20 ;  /* 0x0000001105147c24 */ /* 0x000fc4000f8e0214 */
[----:B0-----:R-:W-:Y:S02]  /*69d0*/  @P1 IMAD R15, R21, R22, R14 ;  /* 0x00000016150f1224 */ /* 0x001fe400078e020e */
[----:B------:R-:W-:Y:S01]  /*69e0*/  IMAD R19, R4, UR4, R19 ;  /* 0x0000000404137c24 */ /* 0x000fe2000f8e0213 */
[----:B------:R-:W-:Y:S01]  /*69f0*/  ULDC UR4, c[0x0][0x600] ;  /* 0x0001800000047ab9 */ /* 0x000fe20000000800 */
[----:B------:R-:W-:Y:S02]  /*6a00*/  IMAD R15, R20, UR5, R15 ;  /* 0x00000005140f7c24 */ /* 0x000fe4000f8e020f */
[----:B------:R-:W-:Y:S02]  /*6a10*/  IMAD R6, R19, UR4, R6 ;  /* 0x0000000413067c24 */ /* 0x000fe4000f8e0206 */
[----:B------:R-:W-:-:S03]  /*6a20*/  IMAD.MOV.U32 R4, RZ, RZ, 0x1 ;  /* 0x00000001ff047424 */ /* 0x000fc600078e00ff */
[----:B------:R-:W-:Y:S02]  /*6a30*/  SEL R20, R6, R15, !P1 ;  /* 0x0000000f06147207 */ /* 0x000fe40004800000 */
[----:B------:R-:W-:-:S07]  /*6a40*/  SEL R19, R15, R6, !P1 ;  /* 0x000000060f137207 */ /* 0x000fce0004800000 */
.L_x_175:
[----:B------:R-:W-:Y:S05]  /*6a50*/  BSYNC B1 ;  /* 0x0000000000017941 */ /* 0x000fea0003800000 */
.L_x_174:
[----:B------:R-:W-:-:S13]  /*6a60*/  LOP3.LUT P1, RZ, R4, 0xff, RZ, 0xc0, !PT ;  /* 0x000000ff04ff7812 */ /* 0x000fda000782c0ff */
[----:B------:R-:W-:Y:S05]  /*6a70*/  @P1 BRA `(.L_x_178) ;  /* 0xfffffff4004c1947 */ /* 0x000fea000383ffff */
[----:B------:R-:W-:Y:S05]  /*6a80*/  BSYNC B0 ;  /* 0x0000000000007941 */ /* 0x000fea0003800000 */
.L_x_166:
[----:B------:R-:W-:-:S03]  /*6a90*/  UMOV UR4, 0xffffffff ;  /* 0xffffffff00047882 */ /* 0x000fc60000000000 */
[----:B------:R-:W-:Y:S05]  /*6aa0*/  BRA.DIV UR4, `(.L_x_179) ;  /* 0x0000000604807947 */ /* 0x000fea000b800000 */
[----:B------:R-:W-:-:S13]  /*6ab0*/  ELECT P6, URZ, PT ;  /* 0x00000000003f782f */ /* 0x000fda00038c0000 */
.L_x_196:
[----:B------:R-:W-:Y:S04]  /*6ac0*/  BSSY B0, `(.L_x_180) ;  /* 0x0000046000007945 */ /* 0x000fe80003800000 */
[----:B------:R-:W-:Y:S05]  /*6ad0*/  @!P6 BRA `(.L_x_181) ;  /* 0x000000040010e947 */ /* 0x000fea0003800000 */
[----:B------:R-:W-:-:S04]  /*6ae0*/  LOP3.LUT R18, R18, 0x2, RZ, 0xfc, !PT ;  /* 0x0000000212127812 */ /* 0x000fc800078efcff */
[----:B------:R-:W-:-:S13]  /*6af0*/  ISETP.NE.AND P0, PT, R18, 0x3, PT ;  /* 0x000000031200780c */ /* 0x000fda0003f05270 */
[----:B------:R-:W-:Y:S05]  /*6b00*/  @!P0 BRA `(.L_x_182) ;  /* 0x0000000000048947 */ /* 0x000fea0003800000 */
[----:B------:R-:W-:Y:S01]  /*6b10*/  BPT.TRAP 0x1 ;  /* 0x000000040000795c */ /* 0x000fe20000300000 */
.L_x_182:
[----:B------:R-:W0:Y:S01]  /*6b20*/  S2R R3, SR_CgaCtaId ;  /* 0x0000000000037919 */ /* 0x000e220000008800 */
[----:B------:R-:W-:-:S04]  /*6b30*/  MOV R2, 0x400 ;  /* 0x0000040000027802 */ /* 0x000fc80000000f00 */
[----:B0-----:R-:W-:Y:S02]  /*6b40*/  LEA R3, R3, R2, 0x18 ;  /* 0x0000000203037211 */ /* 0x001fe400078ec0ff */
[----:B------:R-:W-:-:S03]  /*6b50*/  SHF.L.U32 R2, R0, 0x1f, RZ ;  /* 0x0000001f00027819 */ /* 0x000fc600000006ff */
[----:B------:R-:W-:-:S04]  /*6b60*/  VIADD R3, R3, 0x38 ;  /* 0x0000003803037836 */ /* 0x000fc80000000000 */
[C---:B------:R-:W-:Y:S02]  /*6b70*/  IMAD R7, R12.reuse, 0x8, R3 ;  /* 0x000000080c077824 */ /* 0x040fe400078e0203 */
[----:B------:R-:W-:Y:S02]  /*6b80*/  VIADD R12, R12, 0x1 ;  /* 0x000000010c0c7836 */ /* 0x000fe40000000000 */
[----:B------:R-:W0:Y:S03]  /*6b90*/  SYNCS.PHASECHK.TRANS64.TRYWAIT P0, [R7+URZ], R2 ;  /* 0x00000002070075a7 */ /* 0x000e26000800017f */
[----:B------:R-:W-:-:S04]  /*6ba0*/  ISETP.NE.AND P1, PT, R12, 0x7, PT ;  /* 0x000000070c00780c */ /* 0x000fc80003f25270 */
[----:B------:R-:W-:Y:S02]  /*6bb0*/  SEL R5, RZ, 0x1, P1 ;  /* 0x00000001ff057807 */ /* 0x000fe40000800000 */
[----:B------:R-:W-:Y:S02]  /*6bc0*/  SEL R12, R12, RZ, P1 ;  /* 0x000000ff0c0c7207 */ /* 0x000fe40000800000 */
[----:B------:R-:W-:-:S03]  /*6bd0*/  LOP3.LUT R5, R0, R5, RZ, 0x3c, !PT ;  /* 0x0000000500057212 */ /* 0x000fc600078e3cff */
[----:B------:R-:W-:Y:S01]  /*6be0*/  IMAD R9, R12, 0x8, R3 ;  /* 0x000000080c097824 */ /* 0x000fe200078e0203 */
[----:B------:R-:W-:Y:S01]  /*6bf0*/  SHF.L.U32 R4, R5, 0x1f, RZ ;  /* 0x0000001f05047819 */ /* 0x000fe200000006ff */
[----:B0-----:R-:W-:Y:S06]  /*6c00*/  @!P0 BRA `(.L_x_183) ;  /* 0x0000000400488947 */ /* 0x001fec0003800000 */
.L_x_197:
[----:B------:R-:W1:Y:S01]  /*6c10*/  SYNCS.PHASECHK.TRANS64.TRYWAIT P0, [R9+URZ], R4 ;  /* 0x00000004090075a7 */ /* 0x000e62000800017f */
[----:B------:R-:W-:-:S05]  /*6c20*/  VIADD R0, R12, 0x1 ;  /* 0x000000010c007836 */ /* 0x000fca0000000000 */
[----:B------:R-:W-:-:S04]  /*6c30*/  ISETP.NE.AND P1, PT, R0, 0x7, PT ;  /* 0x000000070000780c */ /* 0x000fc80003f25270 */
[----:B0-----:R-:W-:Y:S02]  /*6c40*/  SEL R2, RZ, 0x1, P1 ;  /* 0x00000001ff027807 */ /* 0x001fe40000800000 */
[----:B------:R-:W-:Y:S02]  /*6c50*/  SEL R0, R0, RZ, P1 ;  /* 0x000000ff00007207 */ /* 0x000fe40000800000 */
[----:B------:R-:W-:-:S03]  /*6c60*/  LOP3.LUT R7, R5, R2, RZ, 0x3c, !PT ;  /* 0x0000000205077212 */ /* 0x000fc600078e3cff */
[----:B------:R-:W-:Y:S01]  /*6c70*/  IMAD R6, R0, 0x8, R3 ;  /* 0x0000000800067824 */ /* 0x000fe200078e0203 */
[----:B------:R-:W-:Y:S01]  /*6c80*/  SHF.L.U32 R5, R7, 0x1f, RZ ;  /* 0x0000001f07057819 */ /* 0x000fe200000006ff */
[----:B-1----:R-:W-:Y:S06]  /*6c90*/  @!P0 BRA `(.L_x_184) ;  /* 0x0000000400388947 */ /* 0x002fec0003800000 */
.L_x_198:
[----:B------:R-:W1:Y:S01]  /*6ca0*/  SYNCS.PHASECHK.TRANS64.TRYWAIT P0, [R6+URZ], R5 ;  /* 0x00000005060075a7 */ /* 0x000e62000800017f */
[----:B------:R-:W-:-:S05]  /*6cb0*/  VIADD R0, R0, 0x1 ;  /* 0x0000000100007836 */ /* 0x000fca0000000000 */
[----:B------:R-:W-:-:S04]  /*6cc0*/  ISETP.NE.AND P1, PT, R0, 0x7, PT ;  /* 0x000000070000780c */ /* 0x000fc80003f25270 */
[----:B------:R-:W-:Y:S02]  /*6cd0*/  SEL R2, RZ, 0x1, P1 ;  /* 0x00000001ff027807 */ /* 0x000fe40000800000 */
[----:B------:R-:W-:Y:S02]  /*6ce0*/  SEL R0, R0, RZ, P1 ;  /* 0x000000ff00007207 */ /* 0x000fe40000800000 */
[----:B------:R-:W-:-:S03]  /*6cf0*/  LOP3.LUT R7, R7, R2, RZ, 0x3c, !PT ;  /* 0x0000000207077212 */ /* 0x000fc600078e3cff */
[----:B0-----:R-:W-:Y:S01]  /*6d00*/  IMAD R9, R0, 0x8, R3 ;  /* 0x0000000800097824 */ /* 0x001fe200078e0203 */
[----:B------:R-:W-:Y:S01]  /*6d10*/  SHF.L.U32 R4, R7, 0x1f, RZ ;  /* 0x0000001f07047819 */ /* 0x000fe200000006ff */
[----:B-1----:R-:W-:Y:S06]  /*6d20*/  @!P0 BRA `(.L_x_185) ;  /* 0x0000000400288947 */ /* 0x002fec0003800000 */
.L_x_199:
        /* <DEDUP_REMOVED lines=9> */
.L_x_200:
        /* <DEDUP_REMOVED lines=9> */
.L_x_201:
[----:B------:R-:W1:Y:S01]  /*6e50*/  SYNCS.PHASECHK.TRANS64.TRYWAIT P0, [R9+URZ], R4 ;  /* 0x00000004090075a7 */ /* 0x000e62000800017f */
[----:B------:R-:W-:-:S05]  /*6e60*/  VIADD R0, R0, 0x1 ;  /* 0x0000000100007836 */ /* 0x000fca0000000000 */
[----:B------:R-:W-:-:S04]  /*6e70*/  ISETP.NE.AND P1, PT, R0, 0x7, PT ;  /* 0x000000070000780c */ /* 0x000fc80003f25270 */
[----:B------:R-:W-:Y:S02]  /*6e80*/  SEL R2, RZ, 0x1, P1 ;  /* 0x00000001ff027807 */ /* 0x000fe40000800000 */
[----:B------:R-:W-:Y:S02]  /*6e90*/  SEL R0, R0, RZ, P1 ;  /* 0x000000ff00007207 */ /* 0x000fe40000800000 */
[----:B------:R-:W-:Y:S01]  /*6ea0*/  LOP3.LUT R2, R7, R2, RZ, 0x3c, !PT ;  /* 0x0000000207027212 */ /* 0x000fe200078e3cff */
[----:B-1----:R-:W-:Y:S06]  /*6eb0*/  @!P0 BRA `(.L_x_188) ;  /* 0x0000000400008947 */ /* 0x002fec0003800000 */
.L_x_202:
[----:B------:R-:W-:Y:S01]  /*6ec0*/  IMAD R3, R0, 0x8, R3 ;  /* 0x0000000800037824 */ /* 0x000fe200078e0203 */
[----:B------:R-:W-:-:S07]  /*6ed0*/  SHF.L.U32 R0, R2, 0x1f, RZ ;  /* 0x0000001f02007819 */ /* 0x000fce00000006ff */
.L_x_189:
[----:B--2---:R2:W3:Y:S02]  /*6ee0*/  SYNCS.PHASECHK.TRANS64.TRYWAIT P0, [R3+URZ], R0 ;  /* 0x00000000030075a7 */ /* 0x0044e4000800017f */
[----:B---3--:R-:W-:Y:S05]  /*6ef0*/  @!P0 NANOSLEEP.SYNCS 0x989680 ;  /* 0x009896800000895d */ /* 0x008fea0003900000 */
[----:B------:R-:W3:Y:S02]  /*6f00*/  @!P0 SYNCS.PHASECHK.TRANS64 P0, [R3+URZ], R0 ;  /* 0x00000000030085a7 */ /* 0x000ee4000800007f */
[----:B---3--:R-:W-:Y:S05]  /*6f10*/  @!P0 BRA `(.L_x_189) ;  /* 0xfffffffc00f08947 */ /* 0x008fea000383ffff */
.L_x_181:
[----:B------:R-:W-:Y:S05]  /*6f20*/  BSYNC B0 ;  /* 0x0000000000007941 */ /* 0x000fea0003800000 */
.L_x_180:
[----:B------:R-:W-:Y:S05]  /*6f30*/  EXIT ;  /* 0x000000000000794d */ /* 0x000fea0003800000 */
.L_x_17:
[----:B-1----:R1:W2:Y:S02]  /*6f40*/  SYNCS.PHASECHK.TRANS64.TRYWAIT P1, [R3+URZ], R0 ;  /* 0x00000000030075a7 */ /* 0x0022a4000802017f */
[----:B--2---:R-:W-:Y:S05]  /*6f50*/  @!P1 NANOSLEEP.SYNCS 0x989680 ;  /* 0x009896800000995d */ /* 0x004fea0003900000 */
[----:B------:R-:W2:Y:S02]  /*6f60*/  @!P1 SYNCS.PHASECHK.TRANS64 P1, [R3+URZ], R0 ;  /* 0x00000000030095a7 */ /* 0x000ea4000802007f */
[----:B--2---:R-:W-:Y:S05]  /*6f70*/  @!P1 BRA `(.L_x_17) ;  /* 0xfffffffc00f09947 */ /* 0x004fea000383ffff */
[----:B------:R-:W-:Y:S05]  /*6f80*/  BRA `(.L_x_16) ;  /* 0xffffffa400647947 */ /* 0x000fea000383ffff */
.L_x_22:
[----:B-1----:R1:W2:Y:S02]  /*6f90*/  SYNCS.PHASECHK.TRANS64.TRYWAIT P1, [R5+URZ], R4 ;  /* 0x00000004050075a7 */ /* 0x0022a4000802017f */
[----:B--2---:R-:W-:Y:S05]  /*6fa0*/  @!P1 NANOSLEEP.SYNCS 0x989680 ;  /* 0x009896800000995d */ /* 0x004fea0003900000 */
[----:B------:R-:W2:Y:S02]  /*6fb0*/  @!P1 SYNCS.PHASECHK.TRANS64 P1, [R5+URZ], R4 ;  /* 0x00000004050095a7 */ /* 0x000ea4000802007f */
[----:B--2---:R-:W-:Y:S05]  /*6fc0*/  @!P1 BRA `(.L_x_22) ;  /* 0xfffffffc00f09947 */ /* 0x004fea000383ffff */
[----:B------:R-:W-:Y:S05]  /*6fd0*/  BRA `(.L_x_21) ;  /* 0xffffffa800407947 */ /* 0x000fea000383ffff */
.L_x_167:
[----:B------:R-:W-:Y:S01]  /*6fe0*/  BSSY B1, `(.L_x_190) ;  /* 0x0000006000017945 */ /* 0x000fe20003800000 */
[----:B------:R-:W-:-:S07]  /*6ff0*/  IMAD.MOV.U32 R15, RZ, RZ, -0x1 ;  /* 0xffffffffff0f7424 */ /* 0x000fce00078e00ff */
[----:B------:R-:W-:Y:S05]  /*7000*/  WARPSYNC.COLLECTIVE R15, `(.L_x_191) ;  /* 0x000000000f0c7348 */ /* 0x000fea0003c00000 */
[----:B------:R-:W-:Y:S02]  /*7010*/  ELECT P6, UR62, PT ;  /* 0x00000000003e782f */ /* 0x000fe400038c0000 */
[----:B------:R-:W-:Y:S01]  /*7020*/  MOV R14, UR62 ;  /* 0x0000003e000e7c02 */ /* 0x000fe20008000f00 */
[----:B------:R-:W-:Y:S10]  /*7030*/  ENDCOLLECTIVE ;  /* 0x000000000000791b */ /* 0x000ff40003800000 */
.L_x_191:
[----:B------:R-:W-:Y:S05]  /*7040*/  BSYNC B1 ;  /* 0x0000000000017941 */ /* 0x000fea0003800000 */
.L_x_190:
[----:B------:R-:W-:Y:S05]  /*7050*/  BRA `(.L_x_192) ;  /* 0xffffffec00e07947 */ /* 0x000fea000383ffff */
.L_x_170:
[----:B0-----:R0:W1:Y:S02]  /*7060*/  SYNCS.PHASECHK.TRANS64.TRYWAIT P1, [R14+URZ+0x38], R7 ;  /* 0x000038070e0075a7 */ /* 0x001064000802017f */
[----:B-1----:R-:W-:Y:S05]  /*7070*/  @!P1 NANOSLEEP.SYNCS 0x989680 ;  /* 0x009896800000995d */ /* 0x002fea0003900000 */
[----:B------:R-:W1:Y:S02]  /*7080*/  @!P1 SYNCS.PHASECHK.TRANS64 P1, [R14+URZ+0x38], R7 ;  /* 0x000038070e0095a7 */ /* 0x000e64000802007f */
[----:B-1----:R-:W-:Y:S05]  /*7090*/  @!P1 BRA `(.L_x_170) ;  /* 0xfffffffc00f09947 */ /* 0x002fea000383ffff */
[----:B------:R-:W-:Y:S05]  /*70a0*/  BRA `(.L_x_193) ;  /* 0xfffffff000147947 */ /* 0x000fea000383ffff */
.L_x_179:
[----:B------:R-:W-:Y:S01]  /*70b0*/  BSSY B0, `(.L_x_194) ;  /* 0x0000006000007945 */ /* 0x000fe20003800000 */
[----:B------:R-:W-:-:S07]  /*70c0*/  IMAD.MOV.U32 R15, RZ, RZ, -0x1 ;  /* 0xffffffffff0f7424 */ /* 0x000fce00078e00ff */
[----:B------:R-:W-:Y:S05]  /*70d0*/  WARPSYNC.COLLECTIVE R15, `(.L_x_195) ;  /* 0x000000000f0c7348 */ /* 0x000fea0003c00000 */
[----:B------:R-:W-:Y:S02]  /*70e0*/  ELECT P6, UR62, PT ;  /* 0x00000000003e782f */ /* 0x000fe400038c0000 */
[----:B------:R-:W-:Y:S01]  /*70f0*/  MOV R14, UR62 ;  /* 0x0000003e000e7c02 */ /* 0x000fe20008000f00 */
[----:B------:R-:W-:Y:S10]  /*7100*/  ENDCOLLECTIVE ;  /* 0x000000000000791b */ /* 0x000ff40003800000 */
.L_x_195:
[----:B------:R-:W-:Y:S05]  /*7110*/  BSYNC B0 ;  /* 0x0000000000007941 */ /* 0x000fea0003800000 */
.L_x_194:
[----:B------:R-:W-:Y:S05]  /*7120*/  BRA `(.L_x_196) ;  /* 0xfffffff800647947 */ /* 0x000fea000383ffff */
.L_x_183:
[----:B0-----:R0:W1:Y:S02]  /*7130*/  SYNCS.PHASECHK.TRANS64.TRYWAIT P0, [R7+URZ], R2 ;  /* 0x00000002070075a7 */ /* 0x001064000800017f */
[----:B-1----:R-:W-:Y:S05]  /*7140*/  @!P0 NANOSLEEP.SYNCS 0x989680 ;  /* 0x009896800000895d */ /* 0x002fea0003900000 */
[----:B------:R-:W1:Y:S02]  /*7150*/  @!P0 SYNCS.PHASECHK.TRANS64 P0, [R7+URZ], R2 ;  /* 0x00000002070085a7 */ /* 0x000e64000800007f */
[----:B-1----:R-:W-:Y:S05]  /*7160*/  @!P0 BRA `(.L_x_183) ;  /* 0xfffffffc00f08947 */ /* 0x002fea000383ffff */
[----:B------:R-:W-:Y:S05]  /*7170*/  BRA `(.L_x_197) ;  /* 0xfffffff800a47947 */ /* 0x000fea000383ffff */
.L_x_184:
[----:B0-----:R0:W1:Y:S02]  /*7180*/  SYNCS.PHASECHK.TRANS64.TRYWAIT P0, [R9+URZ], R4 ;  /* 0x00000004090075a7 */ /* 0x001064000800017f */
[----:B-1----:R-:W-:Y:S05]  /*7190*/  @!P0 NANOSLEEP.SYNCS 0x989680 ;  /* 0x009896800000895d */ /* 0x002fea0003900000 */
[----:B------:R-:W1:Y:S02]  /*71a0*/  @!P0 SYNCS.PHASECHK.TRANS64 P0, [R9+URZ], R4 ;  /* 0x00000004090085a7 */ /* 0x000e64000800007f */
[----:B-1----:R-:W-:Y:S05]  /*71b0*/  @!P0 BRA `(.L_x_184) ;  /* 0xfffffffc00f08947 */ /* 0x002fea000383ffff */
[----:B------:R-:W-:Y:S05]  /*71c0*/  BRA `(.L_x_198) ;  /* 0xfffffff800b47947 */ /* 0x000fea000383ffff */
.L_x_185:
[----:B0-----:R0:W1:Y:S02]  /*71d0*/  SYNCS.PHASECHK.TRANS64.TRYWAIT P0, [R6+URZ], R5 ;  /* 0x00000005060075a7 */ /* 0x001064000800017f */
[----:B-1----:R-:W-:Y:S05]  /*71e0*/  @!P0 NANOSLEEP.SYNCS 0x989680 ;  /* 0x009896800000895d */ /* 0x002fea0003900000 */
[----:B------:R-:W1:Y:S02]  /*71f0*/  @!P0 SYNCS.PHASECHK.TRANS64 P0, [R6+URZ], R5 ;  /* 0x00000005060085a7 */ /* 0x000e64000800007f */
[----:B-1----:R-:W-:Y:S05]  /*7200*/  @!P0 BRA `(.L_x_185) ;  /* 0xfffffffc00f08947 */ /* 0x002fea000383ffff */
[----:B------:R-:W-:Y:S05]  /*7210*/  BRA `(.L_x_199) ;  /* 0xfffffff800c47947 */ /* 0x000fea000383ffff */
.L_x_186:
[----:B0-----:R0:W1:Y:S02]  /*7220*/  SYNCS.PHASECHK.TRANS64.TRYWAIT P0, [R9+URZ], R4 ;  /* 0x00000004090075a7 */ /* 0x001064000800017f */
[----:B-1----:R-:W-:Y:S05]  /*7230*/  @!P0 NANOSLEEP.SYNCS 0x989680 ;  /* 0x009896800000895d */ /* 0x002fea0003900000 */
[----:B------:R-:W1:Y:S02]  /*7240*/  @!P0 SYNCS.PHASECHK.TRANS64 P0, [R9+URZ], R4 ;  /* 0x00000004090085a7 */ /* 0x000e64000800007f */
[----:B-1----:R-:W-:Y:S05]  /*7250*/  @!P0 BRA `(.L_x_186) ;  /* 0xfffffffc00f08947 */ /* 0x002fea000383ffff */
[----:B------:R-:W-:Y:S05]  /*7260*/  BRA `(.L_x_200) ;  /* 0xfffffff800d47947 */ /* 0x000fea000383ffff */
.L_x_187:
[----:B0-----:R0:W1:Y:S02]  /*7270*/  SYNCS.PHASECHK.TRANS64.TRYWAIT P0, [R6+URZ], R5 ;  /* 0x00000005060075a7 */ /* 0x001064000800017f */
[----:B-1----:R-:W-:Y:S05]  /*7280*/  @!P0 NANOSLEEP.SYNCS 0x989680 ;  /* 0x009896800000895d */ /* 0x002fea0003900000 */
[----:B------:R-:W1:Y:S02]  /*7290*/  @!P0 SYNCS.PHASECHK.TRANS64 P0, [R6+URZ], R5 ;  /* 0x00000005060085a7 */ /* 0x000e64000800007f */
[----:B-1----:R-:W-:Y:S05]  /*72a0*/  @!P0 BRA `(.L_x_187) ;  /* 0xfffffffc00f08947 */ /* 0x002fea000383ffff */
[----:B------:R-:W-:Y:S05]  /*72b0*/  BRA `(.L_x_201) ;  /* 0xfffffff800e47947 */ /* 0x000fea000383ffff */
.L_x_188:
[----:B-1----:R1:W2:Y:S02]  /*72c0*/  SYNCS.PHASECHK.TRANS64.TRYWAIT P0, [R9+URZ], R4 ;  /* 0x00000004090075a7 */ /* 0x0022a4000800017f */
[----:B--2---:R-:W-:Y:S05]  /*72d0*/  @!P0 NANOSLEEP.SYNCS 0x989680 ;  /* 0x009896800000895d */ /* 0x004fea0003900000 */
[----:B------:R-:W2:Y:S02]  /*72e0*/  @!P0 SYNCS.PHASECHK.TRANS64 P0, [R9+URZ], R4 ;  /* 0x00000004090085a7 */ /* 0x000ea4000800007f */
[----:B--2---:R-:W-:Y:S05]  /*72f0*/  @!P0 BRA `(.L_x_188) ;  /* 0xfffffffc00f08947 */ /* 0x004fea000383ffff */
[----:B------:R-:W-:Y:S05]  /*7300*/  BRA `(.L_x_202) ;  /* 0xfffffff800ec7947 */ /* 0x000fea000383ffff */
.L_x_203:
[----:B------:R-:W-:-:S00]  /*7310*/  BRA `(.L_x_203) ;  /* 0xfffffffc00fc7947 */ /* 0x000fc0000383ffff */
[----:B------:R-:W-:-:S00]  /*7320*/  NOP ;  /* 0x0000000000007918 */ /* 0x000fc00000000000 */
        /* <DEDUP_REMOVED lines=13> */
.L_x_204:


//--------------------- .nv.global.init           --------------------------
	.section	.nv.global.init,"aw",@progbits
.nv.global.init:
	.type		$str$22,@object
	.size		$str$22,($str$23 - $str$22)
$str$22:
        /*0000*/ 	.byte	0x6b, 0x5f, 0x74, 0x69, 0x6c, 0x65, 0x5f, 0x63, 0x6f, 0x75, 0x6e, 0x74, 0x20, 0x3e, 0x3d, 0x20
        /*0010*/ 	.byte	0x31, 0x00
	.type		$str$23,@object
	.size		$str$23,(__unnamed_1 - $str$23)
$str$23:
        /*0012*/ 	.byte	0x2f, 0x74, 0x6d, 0x70, 0x2f, 0x63, 0x75, 0x74, 0x6c, 0x61, 0x73, 0x73, 0x5f, 0x73, 0x77, 0x65
        /*0022*/ 	.byte	0x65, 0x70, 0x5f, 0x73, 0x72, 0x63, 0x2f, 0x69, 0x6e, 0x63, 0x6c, 0x75, 0x64, 0x65, 0x2f, 0x63
        /*0032*/ 	.byte	0x75, 0x74, 0x6c, 0x61, 0x73, 0x73, 0x2f, 0x67, 0x65, 0x6d, 0x6d, 0x2f, 0x63, 0x6f, 0x6c, 0x6c
        /*0042*/ 	.byte	0x65, 0x63, 0x74, 0x69, 0x76, 0x65, 0x2f, 0x73, 0x6d, 0x39, 0x30, 0x5f, 0x6d, 0x6d, 0x61, 0x5f
        /*0052*/ 	.byte	0x74, 0x6d, 0x61, 0x5f, 0x67, 0x6d, 0x6d, 0x61, 0x5f, 0x73, 0x73, 0x5f, 0x77, 0x61, 0x72, 0x70
        /*0062*/ 	.byte	0x73, 0x70, 0x65, 0x63, 0x69, 0x61, 0x6c, 0x69, 0x7a, 0x65, 0x64, 0x2e, 0x68, 0x70, 0x70, 0x00
	.type		__unnamed_1,@object
	.size		__unnamed_1,(.L_0 - __unnamed_1)
__unnamed_1:
        /*0072*/ 	.byte	0x76, 0x6f, 0x69, 0x64, 0x20, 0x63, 0x75, 0x74, 0x6c, 0x61, 0x73, 0x73, 0x3a, 0x3a, 0x67, 0x65
        /* <DEDUP_REMOVED lines=172> */
        /*0b42*/ 	.byte	0x74, 0x79, 0x5d, 0x00
.L_0:


//--------------------- .nv.shared._ZN7cutlass13device_kernelINS_4gemm6kernel13GemmUniversalIN4cute5tupleIJiiiiEEENS1_10collective13CollectiveMmaINS1_34MainloopSm90TmaGmmaWarpSpecializedILi7ENS5_IJNS4_1CILi1EEESB_SB_EEENS1_35KernelTmaWarpSpecializedCooperativeEEENS5_IJNSA_ILi128EEESF_SF_EEEaNS5_IJlSB_lEEEaSH_NS4_8TiledMMAINS4_8MMA_AtomIJNS4_4SM904GMMA27MMA_64x128x32_S32S8S8_SS_TNEEEENS4_6LayoutINS5_IJNSA_ILi2EEESB_SB_EEENS5_IJSB_NSA_ILi0EEESR_EEEEENS5_IJNS4_10UnderscoreESU_SU_EEEEENS4_13SM90_TMA_LOADENS4_14ComposedLayoutINS4_7SwizzleILi3ELi4ELi3EEENS4_18smem_ptr_flag_bitsILi8EEENSO_INS5_IJNSA_ILi8EEESF_EEENS5_IJSF_SB_EEEEEEEvNS4_8identityESX_S17_vS18_EENS_8epilogue10collective6detail29Sm90TmaWarpSpecializedAdapterINS1B_15DefaultEpilogueIaSH_SH_NS1A_6thread17LinearCombinationIaLi1EiiLNS1F_9ScaleType4KindE0ELNS_15FloatRoundStyleE2EaEENS1_15EpilogueDefaultEEEEEvvEEEEvNT_6ParamsE --------------------------
	.section	.nv.shared._ZN7cutlass13device_kernelINS_4gemm6kernel13GemmUniversalIN4cute5tupleIJiiiiEEENS1_10collective13CollectiveMmaINS1_34MainloopSm90TmaGmmaWarpSpecializedILi7ENS5_IJNS4_1CILi1EEESB_SB_EEENS1_35KernelTmaWarpSpecializedCooperativeEEENS5_IJNSA_ILi128EEESF_SF_EEEaNS5_IJlSB_lEEEaSH_NS4_8TiledMMAINS4_8MMA_AtomIJNS4_4SM904GMMA27MMA_64x128x32_S32S8S8_SS_TNEEEENS4_6LayoutINS5_IJNSA_ILi2EEESB_SB_EEENS5_IJSB_NSA_ILi0EEESR_EEEEENS5_IJNS4_10UnderscoreESU_SU_EEEEENS4_13SM90_TMA_LOADENS4_14ComposedLayoutINS4_7SwizzleILi3ELi4ELi3EEENS4_18smem_ptr_flag_bitsILi8EEENSO_INS5_IJNSA_ILi8EEESF_EEENS5_IJSF_SB_EEEEEEEvNS4_8identityESX_S17_vS18_EENS_8epilogue10collective6detail29Sm90TmaWarpSpecializedAdapterINS1B_15DefaultEpilogueIaSH_SH_NS1A_6thread17LinearCombinationIaLi1EiiLNS1F_9ScaleType4KindE0ELNS_15FloatRoundStyleE2EaEENS1_15EpilogueDefaultEEEEEvvEEEEvNT_6ParamsE,"aw",@nobits
	.sectionflags	@""
	.align	16
	.zero		1024


//--------------------- .nv.shared.reserved.0     --------------------------
	.section	.nv.shared.reserved.0,"aw",@nobits
	.weak		__nv_reservedSMEM_offset_0_alias
	.size		__nv_reservedSMEM_offset_0_alias, 0, 0
	.other		__nv_reservedSMEM_offset_0_alias,@"STO_CUDA_RESERVED_SHARED STV_DEFAULT"
__nv_reservedSMEM_offset_0_alias:
	.zero		0


//--------------------- .nv.global                --------------------------
	.section	.nv.global,"aw",@nobits
.nv.global:
	.type		_ZN39_INTERNAL_67eabd14_4_k_cu_f37353ee_41084cute1_E,@object
	.size		_ZN39_INTERNAL_67eabd14_4_k_cu_f37353ee_41084cute1_E,(_ZN39_INTERNAL_67eabd14_4_k_cu_f37353ee_41084cuda3std3__45__cpo6cbeginE - _ZN39_INTERNAL_67eabd14_4_k_cu_f37353ee_41084cute1_E)
_ZN39_INTERNAL_67eabd14_4_k_cu_f37353ee_41084cute1_E:
	.zero		1
	.type		_ZN39_INTERNAL_67eabd14_4_k_cu_f37353ee_41084cuda3std3__45__cpo6cbeginE,@object
	.size		_ZN39_INTERNAL_67eabd14_4_k_cu_f37353ee_41084cuda3std3__45__cpo6cbeginE,(_ZN39_INTERNAL_67eabd14_4_k_cu_f37353ee_41084cuda3std3__48in_placeE - _ZN39_INTERNAL_67eabd14_4_k_cu_f37353ee_41084cuda3std3__45__cpo6cbeginE)
_ZN39_INTERNAL_67eabd14_4_k_cu_f37353ee_41084cuda3std3__45__cpo6cbeginE:
	.zero		1
	.type		_ZN39_INTERNAL_67eabd14_4_k_cu_f37353ee_41084cuda3std3__48in_placeE,@object
	.size		_ZN39_INTERNAL_67eabd14_4_k_cu_f37353ee_41084cuda3std3__48in_placeE,(_ZN39_INTERNAL_67eabd14_4_k_cu_f37353ee_41084cuda3std6ranges3__45__cpo9iter_moveE - _ZN39_INTERNAL_67eabd14_4_k_cu_f37353ee_41084cuda3std3__48in_placeE)
_ZN39_INTERNAL_67eabd14_4_k_cu_f37353ee_41084cuda3std3__48in_placeE:
	.zero		1
	.type		_ZN39_INTERNAL_67eabd14_4_k_cu_f37353ee_41084cuda3std6ranges3__45__cpo9iter_moveE,@object
	.size		_ZN39_INTERNAL_67eabd14_4_k_cu_f37353ee_41084cuda3std6ranges3__45__cpo9iter_moveE,(_ZN39_INTERNAL_67eabd14_4_k_cu_f37353ee_41084cuda3std3__45__cpo5beginE - _ZN39_INTERNAL_67eabd14_4_k_cu_f37353ee_41084cuda3std6ranges3__45__cpo9iter_moveE)
_ZN39_INTERNAL_67eabd14_4_k_cu_f37353ee_41084cuda3std6ranges3__45__cpo9iter_moveE:
	.zero		1
	.type		_ZN39_INTERNAL_67eabd14_4_k_cu_f37353ee_41084cuda3std3__45__cpo5beginE,@object
	.size		_ZN39_INTERNAL_67eabd14_4_k_cu_f37353ee_41084cuda3std3__45__cpo5beginE,(_ZN39_INTERNAL_67eabd14_4_k_cu_f37353ee_41084cuda3std3__441_GLOBAL__N__67eabd14_4_k_cu_f37353ee_41086ignoreE - _ZN39_INTERNAL_67eabd14_4_k_cu_f37353ee_41084cuda3std3__45__cpo5beginE)
_ZN39_INTERNAL_67eabd14_4_k_cu_f37353ee_41084cuda3std3__45__cpo5beginE:
	.zero		1
	.type		_ZN39_INTERNAL_67eabd14_4_k_cu_f37353ee_41084cuda3std3__441_GLOBAL__N__67eabd14_4_k_cu_f37353ee_41086ignoreE,@object
	.size		_ZN39_INTERNAL_67eabd14_4_k_cu_f37353ee_41084cuda3std3__441_GLOBAL__N__67eabd14_4_k_cu_f37353ee_41086ignoreE,(_ZN39_INTERNAL_67eabd14_4_k_cu_f37353ee_41084cute7productE - _ZN39_INTERNAL_67eabd14_4_k_cu_f37353ee_41084cuda3std3__441_GLOBAL__N__67eabd14_4_k_cu_f37353ee_41086ignoreE)
_ZN39_INTERNAL_67eabd14_4_k_cu_f37353ee_41084cuda3std3__441_GLOBAL__N__67eabd14_4_k_cu_f37353ee_41086ignoreE:
	.zero		1
	.type		_ZN39_INTERNAL_67eabd14_4_k_cu_f37353ee_41084cute7productE,@object
	.size		_ZN39_INTERNAL_67eabd14_4_k_cu_f37353ee_41084cute7productE,(_ZN39_INTERNAL_67eabd14_4_k_cu_f37353ee_41084cuda3std3__45__cpo3endE - _ZN39_INTERNAL_67eabd14_4_k_cu_f37353ee_41084cute7productE)
_ZN39_INTERNAL_67eabd14_4_k_cu_f37353ee_41084cute7productE:
	.zero		1
	.type		_ZN39_INTERNAL_67eabd14_4_k_cu_f37353ee_41084cuda3std3__45__cpo3endE,@object
	.size		_ZN39_INTERNAL_67eabd14_4_k_cu_f37353ee_41084cuda3std3__45__cpo3endE,(_ZN39_INTERNAL_67eabd14_4_k_cu_f37353ee_41084cuda3std3__419piecewise_constructE - _ZN39_INTERNAL_67eabd14_4_k_cu_f37353ee_41084cuda3std3__45__cpo3endE)
_ZN39_INTERNAL_67eabd14_4_k_cu_f37353ee_41084cuda3std3__45__cpo3endE:
	.zero		1
	.type		_ZN39_INTERNAL_67eabd14_4_k_cu_f37353ee_41084cuda3std3__419piecewise_constructE,@object
	.size		_ZN39_INTERNAL_67eabd14_4_k_cu_f37353ee_41084cuda3std3__419piecewise_constructE,(_ZN39_INTERNAL_67eabd14_4_k_cu_f37353ee_41084cuda3std3__45__cpo4cendE - _ZN39_INTERNAL_67eabd14_4_k_cu_f37353ee_41084cuda3std3__419piecewise_constructE)
_ZN39_INTERNAL_67eabd14_4_k_cu_f37353ee_41084cuda3std3__419piecewise_constructE:
	.zero		1
	.type		_ZN39_INTERNAL_67eabd14_4_k_cu_f37353ee_41084cuda3std3__45__cpo4cendE,@object
	.size		_ZN39_INTERNAL_67eabd14_4_k_cu_f37353ee_41084cuda3std3__45__cpo4cendE,(_ZN39_INTERNAL_67eabd14_4_k_cu_f37353ee_41084cuda3std6ranges3__45__cpo4swapE - _ZN39_INTERNAL_67eabd14_4_k_cu_f37353ee_41084cuda3std3__45__cpo4cendE)
_ZN39_INTERNAL_67eabd14_4_k_cu_f37353ee_41084cuda3std3__45__cpo4cendE:
	.zero		1
	.type		_ZN39_INTERNAL_67eabd14_4_k_cu_f37353ee_41084cuda3std6ranges3__45__cpo4swapE,@object
	.size		_ZN39_INTERNAL_67eabd14_4_k_cu_f37353ee_41084cuda3std6ranges3__45__cpo4swapE,(.L_8 - _ZN39_INTERNAL_67eabd14_4_k_cu_f37353ee_41084cuda3std6ranges3__45__cpo4swapE)
_ZN39_INTERNAL_67eabd14_4_k_cu_f37353ee_41084cuda3std6ranges3__45__cpo4swapE:
	.zero		1
.L_8:


//--------------------- .nv.constant0._ZN7cutlass13device_kernelINS_4gemm6kernel13GemmUniversalIN4cute5tupleIJiiiiEEENS1_10collective13CollectiveMmaINS1_34MainloopSm90TmaGmmaWarpSpecializedILi7ENS5_IJNS4_1CILi1EEESB_SB_EEENS1_35KernelTmaWarpSpecializedCooperativeEEENS5_IJNSA_ILi128EEESF_SF_EEEaNS5_IJlSB_lEEEaSH_NS4_8TiledMMAINS4_8MMA_AtomIJNS4_4SM904GMMA27MMA_64x128x32_S32S8S8_SS_TNEEEENS4_6LayoutINS5_IJNSA_ILi2EEESB_SB_EEENS5_IJSB_NSA_ILi0EEESR_EEEEENS5_IJNS4_10UnderscoreESU_SU_EEEEENS4_13SM90_TMA_LOADENS4_14ComposedLayoutINS4_7SwizzleILi3ELi4ELi3EEENS4_18smem_ptr_flag_bitsILi8EEENSO_INS5_IJNSA_ILi8EEESF_EEENS5_IJSF_SB_EEEEEEEvNS4_8identityESX_S17_vS18_EENS_8epilogue10collective6detail29Sm90TmaWarpSpecializedAdapterINS1B_15DefaultEpilogueIaSH_SH_NS1A_6thread17LinearCombinationIaLi1EiiLNS1F_9ScaleType4KindE0ELNS_15FloatRoundStyleE2EaEENS1_15EpilogueDefaultEEEEEvvEEEEvNT_6ParamsE --------------------------
	.section	.nv.constant0._ZN7cutlass13device_kernelINS_4gemm6kernel13GemmUniversalIN4cute5tupleIJiiiiEEENS1_10collective13CollectiveMmaINS1_34MainloopSm90TmaGmmaWarpSpecializedILi7ENS5_IJNS4_1CILi1EEESB_SB_EEENS1_35KernelTmaWarpSpecializedCooperativeEEENS5_IJNSA_ILi128EEESF_SF_EEEaNS5_IJlSB_lEEEaSH_NS4_8TiledMMAINS4_8MMA_AtomIJNS4_4SM904GMMA27MMA_64x128x32_S32S8S8_SS_TNEEEENS4_6LayoutINS5_IJNSA_ILi2EEESB_SB_EEENS5_IJSB_NSA_ILi0EEESR_EEEEENS5_IJNS4_10UnderscoreESU_SU_EEEEENS4_13SM90_TMA_LOADENS4_14ComposedLayoutINS4_7SwizzleILi3ELi4ELi3EEENS4_18smem_ptr_flag_bitsILi8EEENSO_INS5_IJNSA_ILi8EEESF_EEENS5_IJSF_SB_EEEEEEEvNS4_8identityESX_S17_vS18_EENS_8epilogue10collective6detail29Sm90TmaWarpSpecializedAdapterINS1B_15DefaultEpilogueIaSH_SH_NS1A_6thread17LinearCombinationIaLi1EiiLNS1F_9ScaleType4KindE0ELNS_15FloatRoundStyleE2EaEENS1_15EpilogueDefaultEEEEEvvEEEEvNT_6ParamsE,"a",@progbits
	.sectionflags	@""
	.align	4
.nv.constant0._ZN7cutlass13device_kernelINS_4gemm6kernel13GemmUniversalIN4cute5tupleIJiiiiEEENS1_10collective13CollectiveMmaINS1_34MainloopSm90TmaGmmaWarpSpecializedILi7ENS5_IJNS4_1CILi1EEESB_SB_EEENS1_35KernelTmaWarpSpecializedCooperativeEEENS5_IJNSA_ILi128EEESF_SF_EEEaNS5_IJlSB_lEEEaSH_NS4_8TiledMMAINS4_8MMA_AtomIJNS4_4SM904GMMA27MMA_64x128x32_S32S8S8_SS_TNEEEENS4_6LayoutINS5_IJNSA_ILi2EEESB_SB_EEENS5_IJSB_NSA_ILi0EEESR_EEEEENS5_IJNS4_10UnderscoreESU_SU_EEEEENS4_13SM90_TMA_LOADENS4_14ComposedLayoutINS4_7SwizzleILi3ELi4ELi3EEENS4_18smem_ptr_flag_bitsILi8EEENSO_INS5_IJNSA_ILi8EEESF_EEENS5_IJSF_SB_EEEEEEEvNS4_8identityESX_S17_vS18_EENS_8epilogue10collective6detail29Sm90TmaWarpSpecializedAdapterINS1B_15DefaultEpilogueIaSH_SH_NS1A_6thread17LinearCombinationIaLi1EiiLNS1F_9ScaleType4KindE0ELNS_15FloatRoundStyleE2EaEENS1_15EpilogueDefaultEEEEEvvEEEEvNT_6ParamsE:
	.zero		1664


//--------------------- SYMBOLS --------------------------

	.type		.nv.reservedSmem.offset0,@object
	.size		.nv.reservedSmem.offset0,0x4
	.type		__assertfail,@function
